	.target	sm_100a

	.elftype	@"ET_EXEC"


//--------------------- .note.nv.tkinfo           --------------------------
	.section	.note.nv.tkinfo,"",@"SHT_NOTE"
	.sectionflags	@"SHF_NOTE_NV_TKINFO"
	.tkinfo
        /*0018*/ 	.word	0x00000002
        /*0030*/ 	.string	""
        /*0030*/ 	.string	"ptxas"
        /*0030*/ 	.string	"Cuda compilation tools, release 13.0, V13.0.88"
        /*0030*/ 	.string	"Build cuda_13.0.r13.0/compiler.36424714_0"
        /*0030*/ 	.string	"-arch sm_100a -m 64 "



//--------------------- .note.nv.cuinfo           --------------------------
	.section	.note.nv.cuinfo,"",@"SHT_NOTE"
	.sectionflags	@"SHF_NOTE_NV_CUINFO"
        /*0018*/ 	.short	0x0002
        /*001a*/ 	.short	0x0064
        /*001c*/ 	.short	0x0082
	.zero		2


//--------------------- .nv.info                  --------------------------
	.section	.nv.info,"",@"SHT_CUDA_INFO"
	.align	4


	//----- nvinfo : EIATTR_REGCOUNT
	.align		4
        /*0000*/ 	.byte	0x04, 0x2f
        /*0002*/ 	.short	(.L_19 - .L_18)
	.align		4
.L_18:
        /*0004*/ 	.word	index@(_ZN7cutlass13device_kernelINS_4gemm6kernel13GemmUniversalIN4cute5tupleIJiiiiEEENS1_10collective13CollectiveMmaINS1_35MainloopSm100TmaUmmaWarpSpecializedILi3ELi2ELi4ENS5_IJNS4_1CILi2EEESB_NSA_ILi1EEEEEEEENS5_IJNSA_ILi64EEESF_SF_EEENS_6half_tENS5_IJlSC_lEEESH_SI_NS4_8TiledMMAINS4_8MMA_AtomIJNS4_20SM100_MMA_F16BF16_SSISH_SH_fLi64ELi64ELNS4_4UMMA5MajorE0ELSN_0ELNSM_7ScaleInE0ELSO_0EEEEEENS4_6LayoutINS5_IJSC_SC_SC_EEENS5_IJNSA_ILi0EEEST_ST_EEEEENS5_IJNS4_10UnderscoreESW_SW_EEEEENS4_23SM90_TMA_LOAD_MULTICASTENS4_14ComposedLayoutINS4_7SwizzleILi3ELi4ELi3EEENS4_18smem_ptr_flag_bitsILi16EEENSR_INS5_IJNSA_ILi8EEESF_EEENS5_IJSF_SC_EEEEEEEvNS4_8identityESZ_S19_vS1A_EENS_8epilogue10collective18CollectiveEpilogueINS1C_23Sm100TmaWarpSpecializedILi3ELi2ELi16ELb1ELb0EEEJSG_NS5_IJNSR_ISF_SC_EENSR_INSA_ILi32EEESC_EEEEESH_SI_SH_SI_NS1C_6fusion15FusionCallbacksIS1G_NS1L_17LinearCombinationISH_fSH_fLNS_15FloatRoundStyleE2EEESG_S1K_JEEENS4_5SM1004TMEM4LOAD26SM100_TMEM_LOAD_16dp256b4xENS4_13SM90_TMA_LOADENS10_INS11_ILi2ELi4ELi3EEES14_NSR_INS5_IJS15_S1I_EEENS5_IJS1I_SC_EEEEEEENS4_17SM75_U32x4_LDSM_NENS4_14SM90_TMA_STOREES20_NS4_17SM90_U32x4_STSM_NENS4_39AutoVectorizingCopyWithAssumedAlignmentILi128EEEEEEvvEEEEvNT_6ParamsE)
        /*0008*/ 	.word	0x00000045


	//----- nvinfo : EIATTR_FRAME_SIZE
	.align		4
.L_19:
        /*000c*/ 	.byte	0x04, 0x11
        /*000e*/ 	.short	(.L_21 - .L_20)
	.align		4
.L_20:
        /*0010*/ 	.word	index@($__internal_2_$__cuda_sm10x_tcgen05_guardrail_trap_unallocated_columns_being_dealloced)
        /*0014*/ 	.word	0x00000000


	//----- nvinfo : EIATTR_FRAME_SIZE
	.align		4
.L_21:
        /*0018*/ 	.byte	0x04, 0x11
        /*001a*/ 	.short	(.L_23 - .L_22)
	.align		4
.L_22:
        /*001c*/ 	.word	index@($__internal_1_$__cuda_sm10x_tcgen05_guardrail_trap_phase_invalid_during_alloc)
        /*0020*/ 	.word	0x00000000


	//----- nvinfo : EIATTR_FRAME_SIZE
	.align		4
.L_23:
        /*0024*/ 	.byte	0x04, 0x11
        /*0026*/ 	.short	(.L_25 - .L_24)
	.align		4
.L_24:
        /*0028*/ 	.word	index@($__internal_0_$__cuda_sm10x_tcgen05_guardrail_trap_col_being_dealloced_not_returned_by_alloc)
        /*002c*/ 	.word	0x00000000


	//----- nvinfo : EIATTR_FRAME_SIZE
	.align		4
.L_25:
        /*0030*/ 	.byte	0x04, 0x11
        /*0032*/ 	.short	(.L_27 - .L_26)
	.align		4
.L_26:
        /*0034*/ 	.word	index@(_ZN7cutlass13device_kernelINS_4gemm6kernel13GemmUniversalIN4cute5tupleIJiiiiEEENS1_10collective13CollectiveMmaINS1_35MainloopSm100TmaUmmaWarpSpecializedILi3ELi2ELi4ENS5_IJNS4_1CILi2EEESB_NSA_ILi1EEEEEEEENS5_IJNSA_ILi64EEESF_SF_EEENS_6half_tENS5_IJlSC_lEEESH_SI_NS4_8TiledMMAINS4_8MMA_AtomIJNS4_20SM100_MMA_F16BF16_SSISH_SH_fLi64ELi64ELNS4_4UMMA5MajorE0ELSN_0ELNSM_7ScaleInE0ELSO_0EEEEEENS4_6LayoutINS5_IJSC_SC_SC_EEENS5_IJNSA_ILi0EEEST_ST_EEEEENS5_IJNS4_10UnderscoreESW_SW_EEEEENS4_23SM90_TMA_LOAD_MULTICASTENS4_14ComposedLayoutINS4_7SwizzleILi3ELi4ELi3EEENS4_18smem_ptr_flag_bitsILi16EEENSR_INS5_IJNSA_ILi8EEESF_EEENS5_IJSF_SC_EEEEEEEvNS4_8identityESZ_S19_vS1A_EENS_8epilogue10collective18CollectiveEpilogueINS1C_23Sm100TmaWarpSpecializedILi3ELi2ELi16ELb1ELb0EEEJSG_NS5_IJNSR_ISF_SC_EENSR_INSA_ILi32EEESC_EEEEESH_SI_SH_SI_NS1C_6fusion15FusionCallbacksIS1G_NS1L_17LinearCombinationISH_fSH_fLNS_15FloatRoundStyleE2EEESG_S1K_JEEENS4_5SM1004TMEM4LOAD26SM100_TMEM_LOAD_16dp256b4xENS4_13SM90_TMA_LOADENS10_INS11_ILi2ELi4ELi3EEES14_NSR_INS5_IJS15_S1I_EEENS5_IJS1I_SC_EEEEEEENS4_17SM75_U32x4_LDSM_NENS4_14SM90_TMA_STOREES20_NS4_17SM90_U32x4_STSM_NENS4_39AutoVectorizingCopyWithAssumedAlignmentILi128EEEEEEvvEEEEvNT_6ParamsE)
        /*0038*/ 	.word	0x00000000


	//----- nvinfo : EIATTR_MIN_STACK_SIZE
	.align		4
.L_27:
        /*003c*/ 	.byte	0x04, 0x12
        /*003e*/ 	.short	(.L_29 - .L_28)
	.align		4
.L_28:
        /*0040*/ 	.word	index@(_ZN7cutlass13device_kernelINS_4gemm6kernel13GemmUniversalIN4cute5tupleIJiiiiEEENS1_10collective13CollectiveMmaINS1_35MainloopSm100TmaUmmaWarpSpecializedILi3ELi2ELi4ENS5_IJNS4_1CILi2EEESB_NSA_ILi1EEEEEEEENS5_IJNSA_ILi64EEESF_SF_EEENS_6half_tENS5_IJlSC_lEEESH_SI_NS4_8TiledMMAINS4_8MMA_AtomIJNS4_20SM100_MMA_F16BF16_SSISH_SH_fLi64ELi64ELNS4_4UMMA5MajorE0ELSN_0ELNSM_7ScaleInE0ELSO_0EEEEEENS4_6LayoutINS5_IJSC_SC_SC_EEENS5_IJNSA_ILi0EEEST_ST_EEEEENS5_IJNS4_10UnderscoreESW_SW_EEEEENS4_23SM90_TMA_LOAD_MULTICASTENS4_14ComposedLayoutINS4_7SwizzleILi3ELi4ELi3EEENS4_18smem_ptr_flag_bitsILi16EEENSR_INS5_IJNSA_ILi8EEESF_EEENS5_IJSF_SC_EEEEEEEvNS4_8identityESZ_S19_vS1A_EENS_8epilogue10collective18CollectiveEpilogueINS1C_23Sm100TmaWarpSpecializedILi3ELi2ELi16ELb1ELb0EEEJSG_NS5_IJNSR_ISF_SC_EENSR_INSA_ILi32EEESC_EEEEESH_SI_SH_SI_NS1C_6fusion15FusionCallbacksIS1G_NS1L_17LinearCombinationISH_fSH_fLNS_15FloatRoundStyleE2EEESG_S1K_JEEENS4_5SM1004TMEM4LOAD26SM100_TMEM_LOAD_16dp256b4xENS4_13SM90_TMA_LOADENS10_INS11_ILi2ELi4ELi3EEES14_NSR_INS5_IJS15_S1I_EEENS5_IJS1I_SC_EEEEEEENS4_17SM75_U32x4_LDSM_NENS4_14SM90_TMA_STOREES20_NS4_17SM90_U32x4_STSM_NENS4_39AutoVectorizingCopyWithAssumedAlignmentILi128EEEEEEvvEEEEvNT_6ParamsE)
        /*0044*/ 	.word	0x00000000
.L_29:


//--------------------- .nv.compat                --------------------------
	.section	.nv.compat,"",@"SHT_CUDA_COMPAT_INFO"
	.align	4
        /*0000*/ 	.byte	0x02, 0x09, 0x01, 0x00, 0x02, 0x02, 0x02, 0x00, 0x02, 0x05, 0x05, 0x00, 0x03, 0x07, 0x01, 0x01
        /*0010*/ 	.byte	0x02, 0x03, 0x01, 0x00, 0x02, 0x06, 0x01, 0x00, 0x04, 0x0b, 0x08, 0x00, 0x09, 0x00, 0x00, 0x00
        /*0020*/ 	.byte	0x00, 0x00, 0x00, 0x00


//--------------------- .nv.info._ZN7cutlass13device_kernelINS_4gemm6kernel13GemmUniversalIN4cute5tupleIJiiiiEEENS1_10collective13CollectiveMmaINS1_35MainloopSm100TmaUmmaWarpSpecializedILi3ELi2ELi4ENS5_IJNS4_1CILi2EEESB_NSA_ILi1EEEEEEEENS5_IJNSA_ILi64EEESF_SF_EEENS_6half_tENS5_IJlSC_lEEESH_SI_NS4_8TiledMMAINS4_8MMA_AtomIJNS4_20SM100_MMA_F16BF16_SSISH_SH_fLi64ELi64ELNS4_4UMMA5MajorE0ELSN_0ELNSM_7ScaleInE0ELSO_0EEEEEENS4_6LayoutINS5_IJSC_SC_SC_EEENS5_IJNSA_ILi0EEEST_ST_EEEEENS5_IJNS4_10UnderscoreESW_SW_EEEEENS4_23SM90_TMA_LOAD_MULTICASTENS4_14ComposedLayoutINS4_7SwizzleILi3ELi4ELi3EEENS4_18smem_ptr_flag_bitsILi16EEENSR_INS5_IJNSA_ILi8EEESF_EEENS5_IJSF_SC_EEEEEEEvNS4_8identityESZ_S19_vS1A_EENS_8epilogue10collective18CollectiveEpilogueINS1C_23Sm100TmaWarpSpecializedILi3ELi2ELi16ELb1ELb0EEEJSG_NS5_IJNSR_ISF_SC_EENSR_INSA_ILi32EEESC_EEEEESH_SI_SH_SI_NS1C_6fusion15FusionCallbacksIS1G_NS1L_17LinearCombinationISH_fSH_fLNS_15FloatRoundStyleE2EEESG_S1K_JEEENS4_5SM1004TMEM4LOAD26SM100_TMEM_LOAD_16dp256b4xENS4_13SM90_TMA_LOADENS10_INS11_ILi2ELi4ELi3EEES14_NSR_INS5_IJS15_S1I_EEENS5_IJS1I_SC_EEEEEEENS4_17SM75_U32x4_LDSM_NENS4_14SM90_TMA_STOREES20_NS4_17SM90_U32x4_STSM_NENS4_39AutoVectorizingCopyWithAssumedAlignmentILi128EEEEEEvvEEEEvNT_6ParamsE --------------------------
	.section	.nv.info._ZN7cutlass13device_kernelINS_4gemm6kernel13GemmUniversalIN4cute5tupleIJiiiiEEENS1_10collective13CollectiveMmaINS1_35MainloopSm100TmaUmmaWarpSpecializedILi3ELi2ELi4ENS5_IJNS4_1CILi2EEESB_NSA_ILi1EEEEEEEENS5_IJNSA_ILi64EEESF_SF_EEENS_6half_tENS5_IJlSC_lEEESH_SI_NS4_8TiledMMAINS4_8MMA_AtomIJNS4_20SM100_MMA_F16BF16_SSISH_SH_fLi64ELi64ELNS4_4UMMA5MajorE0ELSN_0ELNSM_7ScaleInE0ELSO_0EEEEEENS4_6LayoutINS5_IJSC_SC_SC_EEENS5_IJNSA_ILi0EEEST_ST_EEEEENS5_IJNS4_10UnderscoreESW_SW_EEEEENS4_23SM90_TMA_LOAD_MULTICASTENS4_14ComposedLayoutINS4_7SwizzleILi3ELi4ELi3EEENS4_18smem_ptr_flag_bitsILi16EEENSR_INS5_IJNSA_ILi8EEESF_EEENS5_IJSF_SC_EEEEEEEvNS4_8identityESZ_S19_vS1A_EENS_8epilogue10collective18CollectiveEpilogueINS1C_23Sm100TmaWarpSpecializedILi3ELi2ELi16ELb1ELb0EEEJSG_NS5_IJNSR_ISF_SC_EENSR_INSA_ILi32EEESC_EEEEESH_SI_SH_SI_NS1C_6fusion15FusionCallbacksIS1G_NS1L_17LinearCombinationISH_fSH_fLNS_15FloatRoundStyleE2EEESG_S1K_JEEENS4_5SM1004TMEM4LOAD26SM100_TMEM_LOAD_16dp256b4xENS4_13SM90_TMA_LOADENS10_INS11_ILi2ELi4ELi3EEES14_NSR_INS5_IJS15_S1I_EEENS5_IJS1I_SC_EEEEEEENS4_17SM75_U32x4_LDSM_NENS4_14SM90_TMA_STOREES20_NS4_17SM90_U32x4_STSM_NENS4_39AutoVectorizingCopyWithAssumedAlignmentILi128EEEEEEvvEEEEvNT_6ParamsE,"",@"SHT_CUDA_INFO"
	.sectionflags	@""
	.align	4


	//----- nvinfo : EIATTR_CUDA_API_VERSION
	.align		4
        /*0000*/ 	.byte	0x04, 0x37
        /*0002*/ 	.short	(.L_31 - .L_30)
.L_30:
        /*0004*/ 	.word	0x00000082


	//----- nvinfo : EIATTR_KPARAM_INFO
	.align		4
.L_31:
        /*0008*/ 	.byte	0x04, 0x17
        /*000a*/ 	.short	(.L_33 - .L_32)
.L_32:
        /*000c*/ 	.word	0x00000000
        /*0010*/ 	.short	0x0000
        /*0012*/ 	.short	0x0000
        /*0014*/ 	.byte	0x00, 0xf0, 0x01, 0x20


	//----- nvinfo : EIATTR_AT_ENTRY_FRAGMENTS
	.align		4
.L_33:
        /*0018*/ 	.byte	0x04, 0x4f
        /*001a*/ 	.short	(.L_35 - .L_34)


	//   ....[0]....
.L_34:
        /*001c*/ 	.word	0x00000006


	//----- nvinfo : EIATTR_RESERVED_SMEM_USED
	.align		4
.L_35:
        /*0020*/ 	.byte	0x01, 0x41
	.zero		2


	//----- nvinfo : EIATTR_SPARSE_MMA_MASK
	.align		4
        /*0024*/ 	.byte	0x03, 0x50
        /*0026*/ 	.short	0x0000


	//----- nvinfo : EIATTR_TCGEN05_1CTA_USED
	.align		4
        /*0028*/ 	.byte	0x01, 0x51
	.zero		2


	//----- nvinfo : EIATTR_MAXREG_COUNT
	.align		4
        /*002c*/ 	.byte	0x03, 0x1b
        /*002e*/ 	.short	0x00ff


	//----- nvinfo : EIATTR_NUM_BARRIERS
	.align		4
        /*0030*/ 	.byte	0x02, 0x4c
        /*0032*/ 	.byte	0x07
	.zero		1


	//----- nvinfo : EIATTR_EXTERNS
	.align		4
        /*0034*/ 	.byte	0x04, 0x0f
        /*0036*/ 	.short	(.L_37 - .L_36)


	//   ....[0]....
	.align		4
.L_36:
        /*0038*/ 	.word	index@(__assertfail)


	//----- nvinfo : EIATTR_MERCURY_ISA_VERSION
	.align		4
.L_37:
        /*003c*/ 	.byte	0x03, 0x5f
        /*003e*/ 	.short	0x0101


	//----- nvinfo : EIATTR_INT_WARP_WIDE_INSTR_OFFSETS
	.align		4
        /*0040*/ 	.byte	0x04, 0x31
        /*0042*/ 	.short	(.L_39 - .L_38)


	//   ....[0]....
.L_38:
        /*0044*/ 	.word	0x00003e00


	//   ....[1]....
        /*0048*/ 	.word	0x00003e30


	//   ....[2]....
        /*004c*/ 	.word	0x00003e50


	//   ....[3]....
        /*0050*/ 	.word	0x00004a20


	//   ....[4]....
        /*0054*/ 	.word	0x00004aa0


	//   ....[5]....
        /*0058*/ 	.word	0x00004ba0


	//   ....[6]....
        /*005c*/ 	.word	0x00004cb0


	//----- nvinfo : EIATTR_COOP_GROUP_MASK_REGIDS
	.align		4
.L_39:
        /*0060*/ 	.byte	0x04, 0x29
        /*0062*/ 	.short	(.L_41 - .L_40)


	//   ....[0]....
.L_40:
        /*0064*/ 	.word	0xffffffff


	//   ....[1]....
        /*0068*/ 	.word	0xffffffff


	//   ....[2]....
        /*006c*/ 	.word	0xffffffff


	//   ....[3]....
        /*0070*/ 	.word	0xffffffff


	//   ....[4]....
        /*0074*/ 	.word	0xffffffff


	//   ....[5]....
        /*0078*/ 	.word	0xffffffff


	//   ....[6]....
        /*007c*/ 	.word	0xffffffff


	//   ....[7]....
        /*0080*/ 	.word	0xffffffff


	//   ....[8]....
        /*0084*/ 	.word	0xffffffff


	//   ....[9]....
        /*0088*/ 	.word	0xffffffff


	//   ....[10]....
        /*008c*/ 	.word	0xffffffff


	//   ....[11]....
        /*0090*/ 	.word	0xffffffff


	//   ....[12]....
        /*0094*/ 	.word	0xffffffff


	//   ....[13]....
        /*0098*/ 	.word	0xffffffff


	//----- nvinfo : EIATTR_COOP_GROUP_INSTR_OFFSETS
	.align		4
.L_41:
        /*009c*/ 	.byte	0x04, 0x28
        /*009e*/ 	.short	(.L_43 - .L_42)


	//   ....[0]....
.L_42:
        /*00a0*/ 	.word	0x00000080


	//   ....[1]....
        /*00a4*/ 	.word	0x000004f0


	//   ....[2]....
        /*00a8*/ 	.word	0x00000680


	//   ....[3]....
        /*00ac*/ 	.word	0x00000800


	//   ....[4]....
        /*00b0*/ 	.word	0x00000900


	//   ....[5]....
        /*00b4*/ 	.word	0x00000a70


	//   ....[6]....
        /*00b8*/ 	.word	0x00000c10


	//   ....[7]....
        /*00bc*/ 	.word	0x00000dc0


	//   ....[8]....
        /*00c0*/ 	.word	0x000021c0


	//   ....[9]....
        /*00c4*/ 	.word	0x00002ff0


	//   ....[10]....
        /*00c8*/ 	.word	0x00003200


	//   ....[11]....
        /*00cc*/ 	.word	0x00003230


	//   ....[12]....
        /*00d0*/ 	.word	0x00003ce0


	//   ....[13]....
        /*00d4*/ 	.word	0x00003f10


	//----- nvinfo : EIATTR_VRC_CTA_INIT_COUNT
	.align		4
.L_43:
        /*00d8*/ 	.byte	0x02, 0x4a
        /*00da*/ 	.byte	0x80
	.zero		1


	//----- nvinfo : EIATTR_SYSCALL_OFFSETS
	.align		4
        /*00dc*/ 	.byte	0x04, 0x46
        /*00de*/ 	.short	(.L_45 - .L_44)


	//   ....[0]....
.L_44:
        /*00e0*/ 	.word	0x000059b0


	//   ....[1]....
        /*00e4*/ 	.word	0x00005aa0


	//   ....[2]....
        /*00e8*/ 	.word	0x000062e0


	//   ....[3]....
        /*00ec*/ 	.word	0x00006c30


	//----- nvinfo : EIATTR_MBARRIER_INSTR_OFFSETS
	.align		4
.L_45:
        /*00f0*/ 	.byte	0x04, 0x39
        /*00f2*/ 	.short	(.L_47 - .L_46)


	//   ....[0]....
.L_46:
        /*00f4*/ 	.word	0x00000610
        /*00f8*/ 	.word	0x000000ff
        /*00fc*/ 	.word	0x00000000
        /*0100*/ 	.short	0x0100
        /*0102*/ 	.byte	0x04
	.zero		1


	//   ....[1]....
        /*0104*/ 	.word	0x00000620
        /*0108*/ 	.word	0x000000ff
        /*010c*/ 	.word	0x00000018
        /*0110*/ 	.short	0x0100
        /*0112*/ 	.byte	0x04
	.zero		1


	//   ....[2]....
        /*0114*/ 	.word	0x00000630
        /*0118*/ 	.word	0x000000ff
        /*011c*/ 	.word	0x00000008
        /*0120*/ 	.short	0x0100
        /*0122*/ 	.byte	0x04
	.zero		1


	//   ....[3]....
        /*0124*/ 	.word	0x00000640
        /*0128*/ 	.word	0x000000ff
        /*012c*/ 	.word	0x00000020
        /*0130*/ 	.short	0x0100
        /*0132*/ 	.byte	0x04
	.zero		1


	//   ....[4]....
        /*0134*/ 	.word	0x00000650
        /*0138*/ 	.word	0x000000ff
        /*013c*/ 	.word	0x00000010
        /*0140*/ 	.short	0x0100
        /*0142*/ 	.byte	0x04
	.zero		1


	//   ....[5]....
        /*0144*/ 	.word	0x00000660
        /*0148*/ 	.word	0x000000ff
        /*014c*/ 	.word	0x00000028
        /*0150*/ 	.short	0x0100
        /*0152*/ 	.byte	0x04
	.zero		1


	//   ....[6]....
        /*0154*/ 	.word	0x00000790
        /*0158*/ 	.word	0x000000ff
        /*015c*/ 	.word	0x00000030
        /*0160*/ 	.short	0x0100
        /*0162*/ 	.byte	0x04
	.zero		1


	//   ....[7]....
        /*0164*/ 	.word	0x000007a0
        /*0168*/ 	.word	0x000000ff
        /*016c*/ 	.word	0x00000048
        /*0170*/ 	.short	0x0100
        /*0172*/ 	.byte	0x04
	.zero		1


	//   ....[8]....
        /*0174*/ 	.word	0x000007b0
        /*0178*/ 	.word	0x000000ff
        /*017c*/ 	.word	0x00000038
        /*0180*/ 	.short	0x0100
        /*0182*/ 	.byte	0x04
	.zero		1


	//   ....[9]....
        /*0184*/ 	.word	0x000007c0
        /*0188*/ 	.word	0x000000ff
        /*018c*/ 	.word	0x00000050
        /*0190*/ 	.short	0x0100
        /*0192*/ 	.byte	0x04
	.zero		1


	//   ....[10]....
        /*0194*/ 	.word	0x000007d0
        /*0198*/ 	.word	0x000000ff
        /*019c*/ 	.word	0x00000040
        /*01a0*/ 	.short	0x0100
        /*01a2*/ 	.byte	0x04
	.zero		1


	//   ....[11]....
        /*01a4*/ 	.word	0x000007e0
        /*01a8*/ 	.word	0x000000ff
        /*01ac*/ 	.word	0x00000058
        /*01b0*/ 	.short	0x0100
        /*01b2*/ 	.byte	0x04
	.zero		1


	//   ....[12]....
        /*01b4*/ 	.word	0x000008d0
        /*01b8*/ 	.word	0x000000ff
        /*01bc*/ 	.word	0x00000060
        /*01c0*/ 	.short	0x0100
        /*01c2*/ 	.byte	0x06
	.zero		1


	//   ....[13]....
        /*01c4*/ 	.word	0x000008e0
        /*01c8*/ 	.word	0x000000ff
        /*01cc*/ 	.word	0x00000068
        /*01d0*/ 	.short	0x0100
        /*01d2*/ 	.byte	0x06
	.zero		1


	//   ....[14]....
        /*01d4*/ 	.word	0x00000a20
        /*01d8*/ 	.word	0x000000ff
        /*01dc*/ 	.word	0x00000070
        /*01e0*/ 	.short	0x0100
        /*01e2*/ 	.byte	0x06
	.zero		1


	//   ....[15]....
        /*01e4*/ 	.word	0x00000a30
        /*01e8*/ 	.word	0x000000ff
        /*01ec*/ 	.word	0x00000080
        /*01f0*/ 	.short	0x0100
        /*01f2*/ 	.byte	0x06
	.zero		1


	//   ....[16]....
        /*01f4*/ 	.word	0x00000a40
        /*01f8*/ 	.word	0x000000ff
        /*01fc*/ 	.word	0x00000078
        /*0200*/ 	.short	0x0100
        /*0202*/ 	.byte	0x06
	.zero		1


	//   ....[17]....
        /*0204*/ 	.word	0x00000a50
        /*0208*/ 	.word	0x000000ff
        /*020c*/ 	.word	0x00000088
        /*0210*/ 	.short	0x0100
        /*0212*/ 	.byte	0x06
	.zero		1


	//   ....[18]....
        /*0214*/ 	.word	0x00000b80
        /*0218*/ 	.word	0x000000ff
        /*021c*/ 	.word	0x00000090
        /*0220*/ 	.short	0x0100
        /*0222*/ 	.byte	0x04
	.zero		1


	//   ....[19]....
        /*0224*/ 	.word	0x00000b90
        /*0228*/ 	.word	0x000000ff
        /*022c*/ 	.word	0x000000b0
        /*0230*/ 	.short	0x0100
        /*0232*/ 	.byte	0x04
	.zero		1


	//   ....[20]....
        /*0234*/ 	.word	0x00000ba0
        /*0238*/ 	.word	0x000000ff
        /*023c*/ 	.word	0x00000098
        /*0240*/ 	.short	0x0100
        /*0242*/ 	.byte	0x04
	.zero		1


	//   ....[21]....
        /*0244*/ 	.word	0x00000bb0
        /*0248*/ 	.word	0x000000ff
        /*024c*/ 	.word	0x000000b8
        /*0250*/ 	.short	0x0100
        /*0252*/ 	.byte	0x04
	.zero		1


	//   ....[22]....
        /*0254*/ 	.word	0x00000bc0
        /*0258*/ 	.word	0x000000ff
        /*025c*/ 	.word	0x000000a0
        /*0260*/ 	.short	0x0100
        /*0262*/ 	.byte	0x04
	.zero		1


	//   ....[23]....
        /*0264*/ 	.word	0x00000bd0
        /*0268*/ 	.word	0x000000ff
        /*026c*/ 	.word	0x000000c0
        /*0270*/ 	.short	0x0100
        /*0272*/ 	.byte	0x04
	.zero		1


	//   ....[24]....
        /*0274*/ 	.word	0x00000be0
        /*0278*/ 	.word	0x000000ff
        /*027c*/ 	.word	0x000000a8
        /*0280*/ 	.short	0x0100
        /*0282*/ 	.byte	0x04
	.zero		1


	//   ....[25]....
        /*0284*/ 	.word	0x00000bf0
        /*0288*/ 	.word	0x000000ff
        /*028c*/ 	.word	0x000000c8
        /*0290*/ 	.short	0x0100
        /*0292*/ 	.byte	0x04
	.zero		1


	//   ....[26]....
        /*0294*/ 	.word	0x00000ce0
        /*0298*/ 	.word	0x000000ff
        /*029c*/ 	.word	0x000000d0
        /*02a0*/ 	.short	0x0100
        /*02a2*/ 	.byte	0x04
	.zero		1


	//   ....[27]....
        /*02a4*/ 	.word	0x00000cf0
        /*02a8*/ 	.word	0x000000ff
        /*02ac*/ 	.word	0x000000e0
        /*02b0*/ 	.short	0x0100
        /*02b2*/ 	.byte	0x04
	.zero		1


	//   ....[28]....
        /*02b4*/ 	.word	0x00000d00
        /*02b8*/ 	.word	0x000000ff
        /*02bc*/ 	.word	0x000000d8
        /*02c0*/ 	.short	0x0100
        /*02c2*/ 	.byte	0x04
	.zero		1


	//   ....[29]....
        /*02c4*/ 	.word	0x00000d10
        /*02c8*/ 	.word	0x000000ff
        /*02cc*/ 	.word	0x000000e8
        /*02d0*/ 	.short	0x0100
        /*02d2*/ 	.byte	0x04
	.zero		1


	//   ....[30]....
        /*02d4*/ 	.word	0x000019b0
        /*02d8*/ 	.word	0x00000000
        /*02dc*/ 	.word	0x000000e0
        /*02e0*/ 	.short	0x010a
        /*02e2*/ 	.byte	0xff
	.zero		1


	//   ....[31]....
        /*02e4*/ 	.word	0x000019e0
        /*02e8*/ 	.word	0x00000000
        /*02ec*/ 	.word	0x000000d0
        /*02f0*/ 	.short	0x0101
        /*02f2*/ 	.byte	0xff
	.zero		1


	//   ....[32]....
        /*02f4*/ 	.word	0x00001ac0
        /*02f8*/ 	.word	0x000000ff
        /*02fc*/ 	.word	0x00000018
        /*0300*/ 	.short	0x010a
        /*0302*/ 	.byte	0x04
	.zero		1


	//   ....[33]....
        /*0304*/ 	.word	0x00001b40
        /*0308*/ 	.word	0x000000ff
        /*030c*/ 	.word	0x00000018
        /*0310*/ 	.short	0x010a
        /*0312*/ 	.byte	0x21
	.zero		1


	//   ....[34]....
        /*0314*/ 	.word	0x00001cd0
        /*0318*/ 	.word	0x000000ff
        /*031c*/ 	.word	0x00000018
        /*0320*/ 	.short	0x010a
        /*0322*/ 	.byte	0x08
	.zero		1


	//   ....[35]....
        /*0324*/ 	.word	0x00001e30
        /*0328*/ 	.word	0x000000ff
        /*032c*/ 	.word	0x00000068
        /*0330*/ 	.short	0x0101
        /*0332*/ 	.byte	0x06
	.zero		1


	//   ....[36]....
        /*0334*/ 	.word	0x00001e50
        /*0338*/ 	.word	0x000000ff
        /*033c*/ 	.word	0x00000018
        /*0340*/ 	.short	0x010a
        /*0342*/ 	.byte	0x04
	.zero		1


	//   ....[37]....
        /*0344*/ 	.word	0x00001ed0
        /*0348*/ 	.word	0x000000ff
        /*034c*/ 	.word	0x00000018
        /*0350*/ 	.short	0x010a
        /*0352*/ 	.byte	0x11
	.zero		1


	//   ....[38]....
        /*0354*/ 	.word	0x00002060
        /*0358*/ 	.word	0x000000ff
        /*035c*/ 	.word	0x00000018
        /*0360*/ 	.short	0x010a
        /*0362*/ 	.byte	0x07
	.zero		1


	//   ....[39]....
        /*0364*/ 	.word	0x000021f0
        /*0368*/ 	.word	0x00000003
        /*036c*/ 	.word	0x00000070
        /*0370*/ 	.short	0x010a
        /*0372*/ 	.byte	0xff
	.zero		1


	//   ....[40]....
        /*0374*/ 	.word	0x00002340
        /*0378*/ 	.word	0x00000000
        /*037c*/ 	.word	0x00000000
        /*0380*/ 	.short	0x0101
        /*0382*/ 	.byte	0xff
	.zero		1


	//   ....[41]....
        /*0384*/ 	.word	0x00002900
        /*0388*/ 	.word	0x000000ff
        /*038c*/ 	.word	0x00000000
        /*0390*/ 	.short	0x010a
        /*0392*/ 	.byte	0x04
	.zero		1


	//   ....[42]....
        /*0394*/ 	.word	0x00002990
        /*0398*/ 	.word	0x000000ff
        /*039c*/ 	.word	0x00000000
        /*03a0*/ 	.short	0x010a
        /*03a2*/ 	.byte	0x05
	.zero		1


	//   ....[43]....
        /*03a4*/ 	.word	0x00002a30
        /*03a8*/ 	.word	0x00000000
        /*03ac*/ 	.word	0x00000000
        /*03b0*/ 	.short	0x010a
        /*03b2*/ 	.byte	0xff
	.zero		1


	//   ....[44]....
        /*03b4*/ 	.word	0x00002b50
        /*03b8*/ 	.word	0x00000002
        /*03bc*/ 	.word	0x000000d0
        /*03c0*/ 	.short	0x010a
        /*03c2*/ 	.byte	0xff
	.zero		1


	//   ....[45]....
        /*03c4*/ 	.word	0x00002bc0
        /*03c8*/ 	.word	0x00000002
        /*03cc*/ 	.word	0x00000000
        /*03d0*/ 	.short	0x0101
        /*03d2*/ 	.byte	0xff
	.zero		1


	//   ....[46]....
        /*03d4*/ 	.word	0x00002be0
        /*03d8*/ 	.word	0x000000ff
        /*03dc*/ 	.word	0x00000080
        /*03e0*/ 	.short	0x010a
        /*03e2*/ 	.byte	0x04
	.zero		1


	//   ....[47]....
        /*03e4*/ 	.word	0x00002d00
        /*03e8*/ 	.word	0x00000002
        /*03ec*/ 	.word	0x00000070
        /*03f0*/ 	.short	0x010a
        /*03f2*/ 	.byte	0xff
	.zero		1


	//   ....[48]....
        /*03f4*/ 	.word	0x00002e00
        /*03f8*/ 	.word	0x00000002
        /*03fc*/ 	.word	0x00000000
        /*0400*/ 	.short	0x0101
        /*0402*/ 	.byte	0xff
	.zero		1


	//   ....[49]....
        /*0404*/ 	.word	0x00002e90
        /*0408*/ 	.word	0x000000ff
        /*040c*/ 	.word	0x00000080
        /*0410*/ 	.short	0x0106
        /*0412*/ 	.byte	0x04
	.zero		1


	//   ....[50]....
        /*0414*/ 	.word	0x00002eb0
        /*0418*/ 	.word	0x000000ff
        /*041c*/ 	.word	0x00000080
        /*0420*/ 	.short	0x010a
        /*0422*/ 	.byte	0x04
	.zero		1


	//   ....[51]....
        /*0424*/ 	.word	0x00002f40
        /*0428*/ 	.word	0x000000ff
        /*042c*/ 	.word	0x00000080
        /*0430*/ 	.short	0x0106
        /*0432*/ 	.byte	0x07
	.zero		1


	//   ....[52]....
        /*0434*/ 	.word	0x00002f80
        /*0438*/ 	.word	0x00000000
        /*043c*/ 	.word	0x00000080
        /*0440*/ 	.short	0x010a
        /*0442*/ 	.byte	0xff
	.zero		1


	//   ....[53]....
        /*0444*/ 	.word	0x000034d0
        /*0448*/ 	.word	0x00000000
        /*044c*/ 	.word	0x00000070
        /*0450*/ 	.short	0x010a
        /*0452*/ 	.byte	0xff
	.zero		1


	//   ....[54]....
        /*0454*/ 	.word	0x000035d0
        /*0458*/ 	.word	0x00000003
        /*045c*/ 	.word	0x00000000
        /*0460*/ 	.short	0x0101
        /*0462*/ 	.byte	0xff
	.zero		1


	//   ....[55]....
        /*0464*/ 	.word	0x000035e0
        /*0468*/ 	.word	0x000000ff
        /*046c*/ 	.word	0x00000000
        /*0470*/ 	.short	0x010a
        /*0472*/ 	.byte	0x04
	.zero		1


	//   ....[56]....
        /*0474*/ 	.word	0x00003660
        /*0478*/ 	.word	0x000000ff
        /*047c*/ 	.word	0x000000b0
        /*0480*/ 	.short	0x010a
        /*0482*/ 	.byte	0x1f
	.zero		1


	//   ....[57]....
        /*0484*/ 	.word	0x00003740
        /*0488*/ 	.word	0x000000ff
        /*048c*/ 	.word	0x00000000
        /*0490*/ 	.short	0x010a
        /*0492*/ 	.byte	0x05
	.zero		1


	//   ....[58]....
        /*0494*/ 	.word	0x00003880
        /*0498*/ 	.word	0x000000ff
        /*049c*/ 	.word	0x00000000
        /*04a0*/ 	.short	0x010a
        /*04a2*/ 	.byte	0x04
	.zero		1


	//   ....[59]....
        /*04a4*/ 	.word	0x00003b10
        /*04a8*/ 	.word	0x000000ff
        /*04ac*/ 	.word	0x00000000
        /*04b0*/ 	.short	0x010a
        /*04b2*/ 	.byte	0x04
	.zero		1


	//   ....[60]....
        /*04b4*/ 	.word	0x00003ba0
        /*04b8*/ 	.word	0x000000ff
        /*04bc*/ 	.word	0x00000000
        /*04c0*/ 	.short	0x010a
        /*04c2*/ 	.byte	0x05
	.zero		1


	//   ....[61]....
        /*04c4*/ 	.word	0x00003c30
        /*04c8*/ 	.word	0x000000ff
        /*04cc*/ 	.word	0x00000000
        /*04d0*/ 	.short	0x010a
        /*04d2*/ 	.byte	0x05
	.zero		1


	//   ....[62]....
        /*04d4*/ 	.word	0x00003cc0
        /*04d8*/ 	.word	0x000000ff
        /*04dc*/ 	.word	0x00000000
        /*04e0*/ 	.short	0x010a
        /*04e2*/ 	.byte	0x04
	.zero		1


	//   ....[63]....
        /*04e4*/ 	.word	0x00004150
        /*04e8*/ 	.word	0x0000000c
        /*04ec*/ 	.word	0x00000070
        /*04f0*/ 	.short	0x010a
        /*04f2*/ 	.byte	0xff
	.zero		1


	//   ....[64]....
        /*04f4*/ 	.word	0x000042c0
        /*04f8*/ 	.word	0x00000000
        /*04fc*/ 	.word	0x00000000
        /*0500*/ 	.short	0x0101
        /*0502*/ 	.byte	0xff
	.zero		1


	//   ....[65]....
        /*0504*/ 	.word	0x00004740
        /*0508*/ 	.word	0x000000ff
        /*050c*/ 	.word	0x00000068
        /*0510*/ 	.short	0x010a
        /*0512*/ 	.byte	0x18
	.zero		1


	//   ....[66]....
        /*0514*/ 	.word	0x00004900
        /*0518*/ 	.word	0x000000ff
        /*051c*/ 	.word	0x00000048
        /*0520*/ 	.short	0x010a
        /*0522*/ 	.byte	0x04
	.zero		1


	//   ....[67]....
        /*0524*/ 	.word	0x00004ad0
        /*0528*/ 	.word	0x000000ff
        /*052c*/ 	.word	0x00000030
        /*0530*/ 	.short	0x010b
        /*0532*/ 	.byte	0x04
	.zero		1


	//   ....[68]....
        /*0534*/ 	.word	0x00004ae0
        /*0538*/ 	.word	0x000000ff
        /*053c*/ 	.word	0x00000000
        /*0540*/ 	.short	0x0101
        /*0542*/ 	.byte	0x14
	.zero		1


	//   ....[69]....
        /*0544*/ 	.word	0x00004af0
        /*0548*/ 	.word	0x000000ff
        /*054c*/ 	.word	0x00000048
        /*0550*/ 	.short	0x010a
        /*0552*/ 	.byte	0x05
	.zero		1


	//   ....[70]....
        /*0554*/ 	.word	0x00004ce0
        /*0558*/ 	.word	0x000000ff
        /*055c*/ 	.word	0x00000030
        /*0560*/ 	.short	0x010b
        /*0562*/ 	.byte	0x05
	.zero		1


	//   ....[71]....
        /*0564*/ 	.word	0x00004cf0
        /*0568*/ 	.word	0x000000ff
        /*056c*/ 	.word	0x00000000
        /*0570*/ 	.short	0x0101
        /*0572*/ 	.byte	0x04
	.zero		1


	//   ....[72]....
        /*0574*/ 	.word	0x00004d90
        /*0578*/ 	.word	0x000000ff
        /*057c*/ 	.word	0x00000000
        /*0580*/ 	.short	0x010a
        /*0582*/ 	.byte	0x04
	.zero		1


	//   ....[73]....
        /*0584*/ 	.word	0x00004e20
        /*0588*/ 	.word	0x000000ff
        /*058c*/ 	.word	0x00000000
        /*0590*/ 	.short	0x010a
        /*0592*/ 	.byte	0x05
	.zero		1


	//   ....[74]....
        /*0594*/ 	.word	0x00004ec0
        /*0598*/ 	.word	0x00000000
        /*059c*/ 	.word	0x00000000
        /*05a0*/ 	.short	0x010a
        /*05a2*/ 	.byte	0xff
	.zero		1


	//   ....[75]....
        /*05a4*/ 	.word	0x00005220
        /*05a8*/ 	.word	0x00000000
        /*05ac*/ 	.word	0x00000070
        /*05b0*/ 	.short	0x010a
        /*05b2*/ 	.byte	0xff
	.zero		1


	//   ....[76]....
        /*05b4*/ 	.word	0x000052f0
        /*05b8*/ 	.word	0x00000000
        /*05bc*/ 	.word	0x00000000
        /*05c0*/ 	.short	0x0101
        /*05c2*/ 	.byte	0xff
	.zero		1


	//   ....[77]....
        /*05c4*/ 	.word	0x00005f00
        /*05c8*/ 	.word	0x00000002
        /*05cc*/ 	.word	0x00000030
        /*05d0*/ 	.short	0x010a
        /*05d2*/ 	.byte	0xff
	.zero		1


	//   ....[78]....
        /*05d4*/ 	.word	0x00005f40
        /*05d8*/ 	.word	0x0000001b
        /*05dc*/ 	.word	0x00000090
        /*05e0*/ 	.short	0x010a
        /*05e2*/ 	.byte	0xff
	.zero		1


	//   ....[79]....
        /*05e4*/ 	.word	0x00006030
        /*05e8*/ 	.word	0x00000002
        /*05ec*/ 	.word	0x00000030
        /*05f0*/ 	.short	0x010a
        /*05f2*/ 	.byte	0xff
	.zero		1


	//   ....[80]....
        /*05f4*/ 	.word	0x000061c0
        /*05f8*/ 	.word	0x0000001b
        /*05fc*/ 	.word	0x00000090
        /*0600*/ 	.short	0x010a
        /*0602*/ 	.byte	0xff
	.zero		1


	//   ....[81]....
        /*0604*/ 	.word	0x00006990
        /*0608*/ 	.word	0x00000000
        /*060c*/ 	.word	0x00000000
        /*0610*/ 	.short	0x0101
        /*0612*/ 	.byte	0xff
	.zero		1


	//   ....[82]....
        /*0614*/ 	.word	0x000069a0
        /*0618*/ 	.word	0x00000002
        /*061c*/ 	.word	0x00000030
        /*0620*/ 	.short	0x010a
        /*0622*/ 	.byte	0xff
	.zero		1


	//   ....[83]....
        /*0624*/ 	.word	0x00006a60
        /*0628*/ 	.word	0x00000002
        /*062c*/ 	.word	0x00000030
        /*0630*/ 	.short	0x010a
        /*0632*/ 	.byte	0xff
	.zero		1


	//   ....[84]....
        /*0634*/ 	.word	0x00006e10
        /*0638*/ 	.word	0x000000ff
        /*063c*/ 	.word	0x00000000
        /*0640*/ 	.short	0x0101
        /*0642*/ 	.byte	0x04
	.zero		1


	//   ....[85]....
        /*0644*/ 	.word	0x00007360
        /*0648*/ 	.word	0x00000000
        /*064c*/ 	.word	0x00000000
        /*0650*/ 	.short	0x0101
        /*0652*/ 	.byte	0xff
	.zero		1


	//   ....[86]....
        /*0654*/ 	.word	0x00007610
        /*0658*/ 	.word	0x000000ff
        /*065c*/ 	.word	0x00000000
        /*0660*/ 	.short	0x0101
        /*0662*/ 	.byte	0x04
	.zero		1


	//   ....[87]....
        /*0664*/ 	.word	0x00007630
        /*0668*/ 	.word	0x00000000
        /*066c*/ 	.word	0x000000e0
        /*0670*/ 	.short	0x010a
        /*0672*/ 	.byte	0xff
	.zero		1


	//   ....[88]....
        /*0674*/ 	.word	0x00007690
        /*0678*/ 	.word	0x00000000
        /*067c*/ 	.word	0x00000018
        /*0680*/ 	.short	0x010a
        /*0682*/ 	.byte	0xff
	.zero		1


	//   ....[89]....
        /*0684*/ 	.word	0x000076f0
        /*0688*/ 	.word	0x00000000
        /*068c*/ 	.word	0x00000018
        /*0690*/ 	.short	0x010a
        /*0692*/ 	.byte	0xff
	.zero		1


	//   ....[90]....
        /*0694*/ 	.word	0x00007740
        /*0698*/ 	.word	0x00000003
        /*069c*/ 	.word	0x00000070
        /*06a0*/ 	.short	0x010a
        /*06a2*/ 	.byte	0xff
	.zero		1


	//   ....[91]....
        /*06a4*/ 	.word	0x000077a0
        /*06a8*/ 	.word	0x00000000
        /*06ac*/ 	.word	0x00000000
        /*06b0*/ 	.short	0x010a
        /*06b2*/ 	.byte	0xff
	.zero		1


	//   ....[92]....
        /*06b4*/ 	.word	0x00007800
        /*06b8*/ 	.word	0x00000000
        /*06bc*/ 	.word	0x00000000
        /*06c0*/ 	.short	0x010a
        /*06c2*/ 	.byte	0xff
	.zero		1


	//   ....[93]....
        /*06c4*/ 	.word	0x00007850
        /*06c8*/ 	.word	0x00000002
        /*06cc*/ 	.word	0x000000d0
        /*06d0*/ 	.short	0x010a
        /*06d2*/ 	.byte	0xff
	.zero		1


	//   ....[94]....
        /*06d4*/ 	.word	0x000078b0
        /*06d8*/ 	.word	0x00000002
        /*06dc*/ 	.word	0x00000080
        /*06e0*/ 	.short	0x010a
        /*06e2*/ 	.byte	0xff
	.zero		1


	//   ....[95]....
        /*06e4*/ 	.word	0x00007900
        /*06e8*/ 	.word	0x00000002
        /*06ec*/ 	.word	0x00000070
        /*06f0*/ 	.short	0x010a
        /*06f2*/ 	.byte	0xff
	.zero		1


	//   ....[96]....
        /*06f4*/ 	.word	0x00007960
        /*06f8*/ 	.word	0x00000000
        /*06fc*/ 	.word	0x00000080
        /*0700*/ 	.short	0x010a
        /*0702*/ 	.byte	0xff
	.zero		1


	//   ....[97]....
        /*0704*/ 	.word	0x000079b0
        /*0708*/ 	.word	0x00000000
        /*070c*/ 	.word	0x00000070
        /*0710*/ 	.short	0x010a
        /*0712*/ 	.byte	0xff
	.zero		1


	//   ....[98]....
        /*0714*/ 	.word	0x00007a10
        /*0718*/ 	.word	0x00000002
        /*071c*/ 	.word	0x000000b0
        /*0720*/ 	.short	0x010a
        /*0722*/ 	.byte	0xff
	.zero		1


	//   ....[99]....
        /*0724*/ 	.word	0x00007a70
        /*0728*/ 	.word	0x00000000
        /*072c*/ 	.word	0x00000000
        /*0730*/ 	.short	0x010a
        /*0732*/ 	.byte	0xff
	.zero		1


	//   ....[100]....
        /*0734*/ 	.word	0x00007ad0
        /*0738*/ 	.word	0x00000000
        /*073c*/ 	.word	0x00000000
        /*0740*/ 	.short	0x010a
        /*0742*/ 	.byte	0xff
	.zero		1


	//   ....[101]....
        /*0744*/ 	.word	0x00007b30
        /*0748*/ 	.word	0x00000000
        /*074c*/ 	.word	0x00000000
        /*0750*/ 	.short	0x010a
        /*0752*/ 	.byte	0xff
	.zero		1


	//   ....[102]....
        /*0754*/ 	.word	0x00007b90
        /*0758*/ 	.word	0x00000000
        /*075c*/ 	.word	0x00000000
        /*0760*/ 	.short	0x010a
        /*0762*/ 	.byte	0xff
	.zero		1


	//   ....[103]....
        /*0764*/ 	.word	0x00007bf0
        /*0768*/ 	.word	0x00000000
        /*076c*/ 	.word	0x00000000
        /*0770*/ 	.short	0x010a
        /*0772*/ 	.byte	0xff
	.zero		1


	//   ....[104]....
        /*0774*/ 	.word	0x00007c40
        /*0778*/ 	.word	0x0000000c
        /*077c*/ 	.word	0x00000070
        /*0780*/ 	.short	0x010a
        /*0782*/ 	.byte	0xff
	.zero		1


	//   ....[105]....
        /*0784*/ 	.word	0x00007ca0
        /*0788*/ 	.word	0x00000000
        /*078c*/ 	.word	0x00000068
        /*0790*/ 	.short	0x010a
        /*0792*/ 	.byte	0xff
	.zero		1


	//   ....[106]....
        /*0794*/ 	.word	0x00007d00
        /*0798*/ 	.word	0x00000000
        /*079c*/ 	.word	0x00000048
        /*07a0*/ 	.short	0x010a
        /*07a2*/ 	.byte	0xff
	.zero		1


	//   ....[107]....
        /*07a4*/ 	.word	0x00007d60
        /*07a8*/ 	.word	0x00000006
        /*07ac*/ 	.word	0x00000048
        /*07b0*/ 	.short	0x010a
        /*07b2*/ 	.byte	0xff
	.zero		1


	//   ....[108]....
        /*07b4*/ 	.word	0x00007dc0
        /*07b8*/ 	.word	0x00000000
        /*07bc*/ 	.word	0x00000000
        /*07c0*/ 	.short	0x010a
        /*07c2*/ 	.byte	0xff
	.zero		1


	//   ....[109]....
        /*07c4*/ 	.word	0x00007e20
        /*07c8*/ 	.word	0x00000000
        /*07cc*/ 	.word	0x00000000
        /*07d0*/ 	.short	0x010a
        /*07d2*/ 	.byte	0xff
	.zero		1


	//   ....[110]....
        /*07d4*/ 	.word	0x00007e70
        /*07d8*/ 	.word	0x00000000
        /*07dc*/ 	.word	0x00000070
        /*07e0*/ 	.short	0x010a
        /*07e2*/ 	.byte	0xff
	.zero		1


	//   ....[111]....
        /*07e4*/ 	.word	0x00007ec0
        /*07e8*/ 	.word	0x00000002
        /*07ec*/ 	.word	0x00000030
        /*07f0*/ 	.short	0x010a
        /*07f2*/ 	.byte	0xff
	.zero		1


	//   ....[112]....
        /*07f4*/ 	.word	0x00007f10
        /*07f8*/ 	.word	0x0000001b
        /*07fc*/ 	.word	0x00000090
        /*0800*/ 	.short	0x010a
        /*0802*/ 	.byte	0xff
	.zero		1


	//   ....[113]....
        /*0804*/ 	.word	0x00007f60
        /*0808*/ 	.word	0x00000002
        /*080c*/ 	.word	0x00000030
        /*0810*/ 	.short	0x010a
        /*0812*/ 	.byte	0xff
	.zero		1


	//----- nvinfo : EIATTR_NUM_MBARRIERS
	.align		4
.L_47:
        /*0814*/ 	.byte	0x03, 0x38
        /*0816*/ 	.short	0x001e


	//----- nvinfo : EIATTR_EXIT_INSTR_OFFSETS
	.align		4
        /*0818*/ 	.byte	0x04, 0x1c
        /*081a*/ 	.short	(.L_49 - .L_48)


	//   ....[0]....
.L_48:
        /*081c*/ 	.word	0x00002a60


	//   ....[1]....
        /*0820*/ 	.word	0x00002f50


	//   ....[2]....
        /*0824*/ 	.word	0x00002fb0


	//   ....[3]....
        /*0828*/ 	.word	0x00003f20


	//   ....[4]....
        /*082c*/ 	.word	0x00004ef0


	//   ....[5]....
        /*0830*/ 	.word	0x00004f30


	//   ....[6]....
        /*0834*/ 	.word	0x00007500


	//   ....[7]....
        /*0838*/ 	.word	0x00007580


	//   ....[8]....
        /*083c*/ 	.word	0x000075b0


	//   ....[9]....
        /*0840*/ 	.word	0x00007620


	//----- nvinfo : EIATTR_MAX_THREADS
	.align		4
.L_49:
        /*0844*/ 	.byte	0x04, 0x05
        /*0846*/ 	.short	(.L_51 - .L_50)
.L_50:
        /*0848*/ 	.word	0x00000100
        /*084c*/ 	.word	0x00000001
        /*0850*/ 	.word	0x00000001


	//----- nvinfo : EIATTR_CRS_STACK_SIZE
	.align		4
.L_51:
        /*0854*/ 	.byte	0x04, 0x1e
        /*0856*/ 	.short	(.L_53 - .L_52)
.L_52:
        /*0858*/ 	.word	0x00000000


	//----- nvinfo : EIATTR_CBANK_PARAM_SIZE
	.align		4
.L_53:
        /*085c*/ 	.byte	0x03, 0x19
        /*085e*/ 	.short	0x0800


	//----- nvinfo : EIATTR_PARAM_CBANK
	.align		4
        /*0860*/ 	.byte	0x04, 0x0a
        /*0862*/ 	.short	(.L_55 - .L_54)
	.align		4
.L_54:
        /*0864*/ 	.word	index@(.nv.constant0._ZN7cutlass13device_kernelINS_4gemm6kernel13GemmUniversalIN4cute5tupleIJiiiiEEENS1_10collective13CollectiveMmaINS1_35MainloopSm100TmaUmmaWarpSpecializedILi3ELi2ELi4ENS5_IJNS4_1CILi2EEESB_NSA_ILi1EEEEEEEENS5_IJNSA_ILi64EEESF_SF_EEENS_6half_tENS5_IJlSC_lEEESH_SI_NS4_8TiledMMAINS4_8MMA_AtomIJNS4_20SM100_MMA_F16BF16_SSISH_SH_fLi64ELi64ELNS4_4UMMA5MajorE0ELSN_0ELNSM_7ScaleInE0ELSO_0EEEEEENS4_6LayoutINS5_IJSC_SC_SC_EEENS5_IJNSA_ILi0EEEST_ST_EEEEENS5_IJNS4_10UnderscoreESW_SW_EEEEENS4_23SM90_TMA_LOAD_MULTICASTENS4_14ComposedLayoutINS4_7SwizzleILi3ELi4ELi3EEENS4_18smem_ptr_flag_bitsILi16EEENSR_INS5_IJNSA_ILi8EEESF_EEENS5_IJSF_SC_EEEEEEEvNS4_8identityESZ_S19_vS1A_EENS_8epilogue10collective18CollectiveEpilogueINS1C_23Sm100TmaWarpSpecializedILi3ELi2ELi16ELb1ELb0EEEJSG_NS5_IJNSR_ISF_SC_EENSR_INSA_ILi32EEESC_EEEEESH_SI_SH_SI_NS1C_6fusion15FusionCallbacksIS1G_NS1L_17LinearCombinationISH_fSH_fLNS_15FloatRoundStyleE2EEESG_S1K_JEEENS4_5SM1004TMEM4LOAD26SM100_TMEM_LOAD_16dp256b4xENS4_13SM90_TMA_LOADENS10_INS11_ILi2ELi4ELi3EEES14_NSR_INS5_IJS15_S1I_EEENS5_IJS1I_SC_EEEEEEENS4_17SM75_U32x4_LDSM_NENS4_14SM90_TMA_STOREES20_NS4_17SM90_U32x4_STSM_NENS4_39AutoVectorizingCopyWithAssumedAlignmentILi128EEEEEEvvEEEEvNT_6ParamsE)
        /*0868*/ 	.short	0x0380
        /*086a*/ 	.short	0x0800


	//----- nvinfo : EIATTR_SW_WAR
	.align		4
.L_55:
        /*086c*/ 	.byte	0x04, 0x36
        /*086e*/ 	.short	(.L_57 - .L_56)
.L_56:
        /*0870*/ 	.word	0x00000008
.L_57:


//--------------------- .nv.callgraph             --------------------------
	.section	.nv.callgraph,"",@"SHT_CUDA_CALLGRAPH"
	.align	4
	.sectionentsize	8
	.align		4
        /*0000*/ 	.word	0x00000000
	.align		4
        /*0004*/ 	.word	0xffffffff
	.align		4
        /*0008*/ 	.word	index@(_ZN7cutlass13device_kernelINS_4gemm6kernel13GemmUniversalIN4cute5tupleIJiiiiEEENS1_10collective13CollectiveMmaINS1_35MainloopSm100TmaUmmaWarpSpecializedILi3ELi2ELi4ENS5_IJNS4_1CILi2EEESB_NSA_ILi1EEEEEEEENS5_IJNSA_ILi64EEESF_SF_EEENS_6half_tENS5_IJlSC_lEEESH_SI_NS4_8TiledMMAINS4_8MMA_AtomIJNS4_20SM100_MMA_F16BF16_SSISH_SH_fLi64ELi64ELNS4_4UMMA5MajorE0ELSN_0ELNSM_7ScaleInE0ELSO_0EEEEEENS4_6LayoutINS5_IJSC_SC_SC_EEENS5_IJNSA_ILi0EEEST_ST_EEEEENS5_IJNS4_10UnderscoreESW_SW_EEEEENS4_23SM90_TMA_LOAD_MULTICASTENS4_14ComposedLayoutINS4_7SwizzleILi3ELi4ELi3EEENS4_18smem_ptr_flag_bitsILi16EEENSR_INS5_IJNSA_ILi8EEESF_EEENS5_IJSF_SC_EEEEEEEvNS4_8identityESZ_S19_vS1A_EENS_8epilogue10collective18CollectiveEpilogueINS1C_23Sm100TmaWarpSpecializedILi3ELi2ELi16ELb1ELb0EEEJSG_NS5_IJNSR_ISF_SC_EENSR_INSA_ILi32EEESC_EEEEESH_SI_SH_SI_NS1C_6fusion15FusionCallbacksIS1G_NS1L_17LinearCombinationISH_fSH_fLNS_15FloatRoundStyleE2EEESG_S1K_JEEENS4_5SM1004TMEM4LOAD26SM100_TMEM_LOAD_16dp256b4xENS4_13SM90_TMA_LOADENS10_INS11_ILi2ELi4ELi3EEES14_NSR_INS5_IJS15_S1I_EEENS5_IJS1I_SC_EEEEEEENS4_17SM75_U32x4_LDSM_NENS4_14SM90_TMA_STOREES20_NS4_17SM90_U32x4_STSM_NENS4_39AutoVectorizingCopyWithAssumedAlignmentILi128EEEEEEvvEEEEvNT_6ParamsE)
	.align		4
        /*000c*/ 	.word	index@(__assertfail)
	.align		4
        /*0010*/ 	.word	0x00000000
	.align		4
        /*0014*/ 	.word	0xfffffffe
	.align		4
        /*0018*/ 	.word	0x00000000
	.align		4
        /*001c*/ 	.word	0xfffffffd
	.align		4
        /*0020*/ 	.word	0x00000000
	.align		4
        /*0024*/ 	.word	0xfffffffc


//--------------------- .nv.constant4             --------------------------
	.section	.nv.constant4,"a",@progbits
	.align	8
	.align		8
.nv.constant4:
        /*0000*/ 	.dword	__assertfail
	.align		8
        /*0008*/ 	.dword	__unnamed_1
	.align		8
        /*0010*/ 	.dword	__unnamed_2
	.align		8
        /*0018*/ 	.dword	_ZN39_INTERNAL_9e0d4b8f_4_k_cu_29f32888_70674cuda3std3__45__cpo5beginE
	.align		8
        /*0020*/ 	.dword	_ZN39_INTERNAL_9e0d4b8f_4_k_cu_29f32888_70674cuda3std3__45__cpo3endE
	.align		8
        /*0028*/ 	.dword	_ZN39_INTERNAL_9e0d4b8f_4_k_cu_29f32888_70674cuda3std3__45__cpo6cbeginE
	.align		8
        /*0030*/ 	.dword	_ZN39_INTERNAL_9e0d4b8f_4_k_cu_29f32888_70674cuda3std3__45__cpo4cendE
	.align		8
        /*0038*/ 	.dword	_ZN39_INTERNAL_9e0d4b8f_4_k_cu_29f32888_70674cuda3std3__441_GLOBAL__N__9e0d4b8f_4_k_cu_29f32888_70676ignoreE
	.align		8
        /*0040*/ 	.dword	_ZN39_INTERNAL_9e0d4b8f_4_k_cu_29f32888_70674cuda3std3__419piecewise_constructE
	.align		8
        /*0048*/ 	.dword	_ZN39_INTERNAL_9e0d4b8f_4_k_cu_29f32888_70674cuda3std3__48in_placeE
	.align		8
        /*0050*/ 	.dword	_ZN39_INTERNAL_9e0d4b8f_4_k_cu_29f32888_70674cuda3std6ranges3__45__cpo4swapE
	.align		8
        /*0058*/ 	.dword	_ZN39_INTERNAL_9e0d4b8f_4_k_cu_29f32888_70674cuda3std6ranges3__45__cpo9iter_moveE
	.align		8
        /*0060*/ 	.dword	_ZN39_INTERNAL_9e0d4b8f_4_k_cu_29f32888_70674cute7productE
	.align		8
        /*0068*/ 	.dword	_ZN39_INTERNAL_9e0d4b8f_4_k_cu_29f32888_70674cute1_E
	.align		8
        /*0070*/ 	.dword	$str$25
	.align		8
        /*0078*/ 	.dword	$str$26
	.align		8
        /*0080*/ 	.dword	$str$27
	.align		8
        /*0088*/ 	.dword	$str$28


//--------------------- .text._ZN7cutlass13device_kernelINS_4gemm6kernel13GemmUniversalIN4cute5tupleIJiiiiEEENS1_10collective13CollectiveMmaINS1_35MainloopSm100TmaUmmaWarpSpecializedILi3ELi2ELi4ENS5_IJNS4_1CILi2EEESB_NSA_ILi1EEEEEEEENS5_IJNSA_ILi64EEESF_SF_EEENS_6half_tENS5_IJlSC_lEEESH_SI_NS4_8TiledMMAINS4_8MMA_AtomIJNS4_20SM100_MMA_F16BF16_SSISH_SH_fLi64ELi64ELNS4_4UMMA5MajorE0ELSN_0ELNSM_7ScaleInE0ELSO_0EEEEEENS4_6LayoutINS5_IJSC_SC_SC_EEENS5_IJNSA_ILi0EEEST_ST_EEEEENS5_IJNS4_10UnderscoreESW_SW_EEEEENS4_23SM90_TMA_LOAD_MULTICASTENS4_14ComposedLayoutINS4_7SwizzleILi3ELi4ELi3EEENS4_18smem_ptr_flag_bitsILi16EEENSR_INS5_IJNSA_ILi8EEESF_EEENS5_IJSF_SC_EEEEEEEvNS4_8identityESZ_S19_vS1A_EENS_8epilogue10collective18CollectiveEpilogueINS1C_23Sm100TmaWarpSpecializedILi3ELi2ELi16ELb1ELb0EEEJSG_NS5_IJNSR_ISF_SC_EENSR_INSA_ILi32EEESC_EEEEESH_SI_SH_SI_NS1C_6fusion15FusionCallbacksIS1G_NS1L_17LinearCombinationISH_fSH_fLNS_15FloatRoundStyleE2EEESG_S1K_JEEENS4_5SM1004TMEM4LOAD26SM100_TMEM_LOAD_16dp256b4xENS4_13SM90_TMA_LOADENS10_INS11_ILi2ELi4ELi3EEES14_NSR_INS5_IJS15_S1I_EEENS5_IJS1I_SC_EEEEEEENS4_17SM75_U32x4_LDSM_NENS4_14SM90_TMA_STOREES20_NS4_17SM90_U32x4_STSM_NENS4_39AutoVectorizingCopyWithAssumedAlignmentILi128EEEEEEvvEEEEvNT_6ParamsE --------------------------
	.section	.text._ZN7cutlass13device_kernelINS_4gemm6kernel13GemmUniversalIN4cute5tupleIJiiiiEEENS1_10collective13CollectiveMmaINS1_35MainloopSm100TmaUmmaWarpSpecializedILi3ELi2ELi4ENS5_IJNS4_1CILi2EEESB_NSA_ILi1EEEEEEEENS5_IJNSA_ILi64EEESF_SF_EEENS_6half_tENS5_IJlSC_lEEESH_SI_NS4_8TiledMMAINS4_8MMA_AtomIJNS4_20SM100_MMA_F16BF16_SSISH_SH_fLi64ELi64ELNS4_4UMMA5MajorE0ELSN_0ELNSM_7ScaleInE0ELSO_0EEEEEENS4_6LayoutINS5_IJSC_SC_SC_EEENS5_IJNSA_ILi0EEEST_ST_EEEEENS5_IJNS4_10UnderscoreESW_SW_EEEEENS4_23SM90_TMA_LOAD_MULTICASTENS4_14ComposedLayoutINS4_7SwizzleILi3ELi4ELi3EEENS4_18smem_ptr_flag_bitsILi16EEENSR_INS5_IJNSA_ILi8EEESF_EEENS5_IJSF_SC_EEEEEEEvNS4_8identityESZ_S19_vS1A_EENS_8epilogue10collective18CollectiveEpilogueINS1C_23Sm100TmaWarpSpecializedILi3ELi2ELi16ELb1ELb0EEEJSG_NS5_IJNSR_ISF_SC_EENSR_INSA_ILi32EEESC_EEEEESH_SI_SH_SI_NS1C_6fusion15FusionCallbacksIS1G_NS1L_17LinearCombinationISH_fSH_fLNS_15FloatRoundStyleE2EEESG_S1K_JEEENS4_5SM1004TMEM4LOAD26SM100_TMEM_LOAD_16dp256b4xENS4_13SM90_TMA_LOADENS10_INS11_ILi2ELi4ELi3EEES14_NSR_INS5_IJS15_S1I_EEENS5_IJS1I_SC_EEEEEEENS4_17SM75_U32x4_LDSM_NENS4_14SM90_TMA_STOREES20_NS4_17SM90_U32x4_STSM_NENS4_39AutoVectorizingCopyWithAssumedAlignmentILi128EEEEEEvvEEEEvNT_6ParamsE,"ax",@progbits
	.align	128
.text._ZN7cutlass13device_kernelINS_4gemm6kernel13GemmUniversalIN4cute5tupleIJiiiiEEENS1_10collective13CollectiveMmaINS1_35MainloopSm100TmaUmmaWarpSpecializedILi3ELi2ELi4ENS5_IJNS4_1CILi2EEESB_NSA_ILi1EEEEEEEENS5_IJNSA_ILi64EEESF_SF_EEENS_6half_tENS5_IJlSC_lEEESH_SI_NS4_8TiledMMAINS4_8MMA_AtomIJNS4_20SM100_MMA_F16BF16_SSISH_SH_fLi64ELi64ELNS4_4UMMA5MajorE0ELSN_0ELNSM_7ScaleInE0ELSO_0EEEEEENS4_6LayoutINS5_IJSC_SC_SC_EEENS5_IJNSA_ILi0EEEST_ST_EEEEENS5_IJNS4_10UnderscoreESW_SW_EEEEENS4_23SM90_TMA_LOAD_MULTICASTENS4_14ComposedLayoutINS4_7SwizzleILi3ELi4ELi3EEENS4_18smem_ptr_flag_bitsILi16EEENSR_INS5_IJNSA_ILi8EEESF_EEENS5_IJSF_SC_EEEEEEEvNS4_8identityESZ_S19_vS1A_EENS_8epilogue10collective18CollectiveEpilogueINS1C_23Sm100TmaWarpSpecializedILi3ELi2ELi16ELb1ELb0EEEJSG_NS5_IJNSR_ISF_SC_EENSR_INSA_ILi32EEESC_EEEEESH_SI_SH_SI_NS1C_6fusion15FusionCallbacksIS1G_NS1L_17LinearCombinationISH_fSH_fLNS_15FloatRoundStyleE2EEESG_S1K_JEEENS4_5SM1004TMEM4LOAD26SM100_TMEM_LOAD_16dp256b4xENS4_13SM90_TMA_LOADENS10_INS11_ILi2ELi4ELi3EEES14_NSR_INS5_IJS15_S1I_EEENS5_IJS1I_SC_EEEEEEENS4_17SM75_U32x4_LDSM_NENS4_14SM90_TMA_STOREES20_NS4_17SM90_U32x4_STSM_NENS4_39AutoVectorizingCopyWithAssumedAlignmentILi128EEEEEEvvEEEEvNT_6ParamsE:
        .type           _ZN7cutlass13device_kernelINS_4gemm6kernel13GemmUniversalIN4cute5tupleIJiiiiEEENS1_10collective13CollectiveMmaINS1_35MainloopSm100TmaUmmaWarpSpecializedILi3ELi2ELi4ENS5_IJNS4_1CILi2EEESB_NSA_ILi1EEEEEEEENS5_IJNSA_ILi64EEESF_SF_EEENS_6half_tENS5_IJlSC_lEEESH_SI_NS4_8TiledMMAINS4_8MMA_AtomIJNS4_20SM100_MMA_F16BF16_SSISH_SH_fLi64ELi64ELNS4_4UMMA5MajorE0ELSN_0ELNSM_7ScaleInE0ELSO_0EEEEEENS4_6LayoutINS5_IJSC_SC_SC_EEENS5_IJNSA_ILi0EEEST_ST_EEEEENS5_IJNS4_10UnderscoreESW_SW_EEEEENS4_23SM90_TMA_LOAD_MULTICASTENS4_14ComposedLayoutINS4_7SwizzleILi3ELi4ELi3EEENS4_18smem_ptr_flag_bitsILi16EEENSR_INS5_IJNSA_ILi8EEESF_EEENS5_IJSF_SC_EEEEEEEvNS4_8identityESZ_S19_vS1A_EENS_8epilogue10collective18CollectiveEpilogueINS1C_23Sm100TmaWarpSpecializedILi3ELi2ELi16ELb1ELb0EEEJSG_NS5_IJNSR_ISF_SC_EENSR_INSA_ILi32EEESC_EEEEESH_SI_SH_SI_NS1C_6fusion15FusionCallbacksIS1G_NS1L_17LinearCombinationISH_fSH_fLNS_15FloatRoundStyleE2EEESG_S1K_JEEENS4_5SM1004TMEM4LOAD26SM100_TMEM_LOAD_16dp256b4xENS4_13SM90_TMA_LOADENS10_INS11_ILi2ELi4ELi3EEES14_NSR_INS5_IJS15_S1I_EEENS5_IJS1I_SC_EEEEEEENS4_17SM75_U32x4_LDSM_NENS4_14SM90_TMA_STOREES20_NS4_17SM90_U32x4_STSM_NENS4_39AutoVectorizingCopyWithAssumedAlignmentILi128EEEEEEvvEEEEvNT_6ParamsE,@function
        .size           _ZN7cutlass13device_kernelINS_4gemm6kernel13GemmUniversalIN4cute5tupleIJiiiiEEENS1_10collective13CollectiveMmaINS1_35MainloopSm100TmaUmmaWarpSpecializedILi3ELi2ELi4ENS5_IJNS4_1CILi2EEESB_NSA_ILi1EEEEEEEENS5_IJNSA_ILi64EEESF_SF_EEENS_6half_tENS5_IJlSC_lEEESH_SI_NS4_8TiledMMAINS4_8MMA_AtomIJNS4_20SM100_MMA_F16BF16_SSISH_SH_fLi64ELi64ELNS4_4UMMA5MajorE0ELSN_0ELNSM_7ScaleInE0ELSO_0EEEEEENS4_6LayoutINS5_IJSC_SC_SC_EEENS5_IJNSA_ILi0EEEST_ST_EEEEENS5_IJNS4_10UnderscoreESW_SW_EEEEENS4_23SM90_TMA_LOAD_MULTICASTENS4_14ComposedLayoutINS4_7SwizzleILi3ELi4ELi3EEENS4_18smem_ptr_flag_bitsILi16EEENSR_INS5_IJNSA_ILi8EEESF_EEENS5_IJSF_SC_EEEEEEEvNS4_8identityESZ_S19_vS1A_EENS_8epilogue10collective18CollectiveEpilogueINS1C_23Sm100TmaWarpSpecializedILi3ELi2ELi16ELb1ELb0EEEJSG_NS5_IJNSR_ISF_SC_EENSR_INSA_ILi32EEESC_EEEEESH_SI_SH_SI_NS1C_6fusion15FusionCallbacksIS1G_NS1L_17LinearCombinationISH_fSH_fLNS_15FloatRoundStyleE2EEESG_S1K_JEEENS4_5SM1004TMEM4LOAD26SM100_TMEM_LOAD_16dp256b4xENS4_13SM90_TMA_LOADENS10_INS11_ILi2ELi4ELi3EEES14_NSR_INS5_IJS15_S1I_EEENS5_IJS1I_SC_EEEEEEENS4_17SM75_U32x4_LDSM_NENS4_14SM90_TMA_STOREES20_NS4_17SM90_U32x4_STSM_NENS4_39AutoVectorizingCopyWithAssumedAlignmentILi128EEEEEEvvEEEEvNT_6ParamsE,(.L_x_158 - _ZN7cutlass13device_kernelINS_4gemm6kernel13GemmUniversalIN4cute5tupleIJiiiiEEENS1_10collective13CollectiveMmaINS1_35MainloopSm100TmaUmmaWarpSpecializedILi3ELi2ELi4ENS5_IJNS4_1CILi2EEESB_NSA_ILi1EEEEEEEENS5_IJNSA_ILi64EEESF_SF_EEENS_6half_tENS5_IJlSC_lEEESH_SI_NS4_8TiledMMAINS4_8MMA_AtomIJNS4_20SM100_MMA_F16BF16_SSISH_SH_fLi64ELi64ELNS4_4UMMA5MajorE0ELSN_0ELNSM_7ScaleInE0ELSO_0EEEEEENS4_6LayoutINS5_IJSC_SC_SC_EEENS5_IJNSA_ILi0EEEST_ST_EEEEENS5_IJNS4_10UnderscoreESW_SW_EEEEENS4_23SM90_TMA_LOAD_MULTICASTENS4_14ComposedLayoutINS4_7SwizzleILi3ELi4ELi3EEENS4_18smem_ptr_flag_bitsILi16EEENSR_INS5_IJNSA_ILi8EEESF_EEENS5_IJSF_SC_EEEEEEEvNS4_8identityESZ_S19_vS1A_EENS_8epilogue10collective18CollectiveEpilogueINS1C_23Sm100TmaWarpSpecializedILi3ELi2ELi16ELb1ELb0EEEJSG_NS5_IJNSR_ISF_SC_EENSR_INSA_ILi32EEESC_EEEEESH_SI_SH_SI_NS1C_6fusion15FusionCallbacksIS1G_NS1L_17LinearCombinationISH_fSH_fLNS_15FloatRoundStyleE2EEESG_S1K_JEEENS4_5SM1004TMEM4LOAD26SM100_TMEM_LOAD_16dp256b4xENS4_13SM90_TMA_LOADENS10_INS11_ILi2ELi4ELi3EEES14_NSR_INS5_IJS15_S1I_EEENS5_IJS1I_SC_EEEEEEENS4_17SM75_U32x4_LDSM_NENS4_14SM90_TMA_STOREES20_NS4_17SM90_U32x4_STSM_NENS4_39AutoVectorizingCopyWithAssumedAlignmentILi128EEEEEEvvEEEEvNT_6ParamsE)
        .other          _ZN7cutlass13device_kernelINS_4gemm6kernel13GemmUniversalIN4cute5tupleIJiiiiEEENS1_10collective13CollectiveMmaINS1_35MainloopSm100TmaUmmaWarpSpecializedILi3ELi2ELi4ENS5_IJNS4_1CILi2EEESB_NSA_ILi1EEEEEEEENS5_IJNSA_ILi64EEESF_SF_EEENS_6half_tENS5_IJlSC_lEEESH_SI_NS4_8TiledMMAINS4_8MMA_AtomIJNS4_20SM100_MMA_F16BF16_SSISH_SH_fLi64ELi64ELNS4_4UMMA5MajorE0ELSN_0ELNSM_7ScaleInE0ELSO_0EEEEEENS4_6LayoutINS5_IJSC_SC_SC_EEENS5_IJNSA_ILi0EEEST_ST_EEEEENS5_IJNS4_10UnderscoreESW_SW_EEEEENS4_23SM90_TMA_LOAD_MULTICASTENS4_14ComposedLayoutINS4_7SwizzleILi3ELi4ELi3EEENS4_18smem_ptr_flag_bitsILi16EEENSR_INS5_IJNSA_ILi8EEESF_EEENS5_IJSF_SC_EEEEEEEvNS4_8identityESZ_S19_vS1A_EENS_8epilogue10collective18CollectiveEpilogueINS1C_23Sm100TmaWarpSpecializedILi3ELi2ELi16ELb1ELb0EEEJSG_NS5_IJNSR_ISF_SC_EENSR_INSA_ILi32EEESC_EEEEESH_SI_SH_SI_NS1C_6fusion15FusionCallbacksIS1G_NS1L_17LinearCombinationISH_fSH_fLNS_15FloatRoundStyleE2EEESG_S1K_JEEENS4_5SM1004TMEM4LOAD26SM100_TMEM_LOAD_16dp256b4xENS4_13SM90_TMA_LOADENS10_INS11_ILi2ELi4ELi3EEES14_NSR_INS5_IJS15_S1I_EEENS5_IJS1I_SC_EEEEEEENS4_17SM75_U32x4_LDSM_NENS4_14SM90_TMA_STOREES20_NS4_17SM90_U32x4_STSM_NENS4_39AutoVectorizingCopyWithAssumedAlignmentILi128EEEEEEvvEEEEvNT_6ParamsE,@"STO_CUDA_ENTRY STV_DEFAULT"
_ZN7cutlass13device_kernelINS_4gemm6kernel13GemmUniversalIN4cute5tupleIJiiiiEEENS1_10collective13CollectiveMmaINS1_35MainloopSm100TmaUmmaWarpSpecializedILi3ELi2ELi4ENS5_IJNS4_1CILi2EEESB_NSA_ILi1EEEEEEEENS5_IJNSA_ILi64EEESF_SF_EEENS_6half_tENS5_IJlSC_lEEESH_SI_NS4_8TiledMMAINS4_8MMA_AtomIJNS4_20SM100_MMA_F16BF16_SSISH_SH_fLi64ELi64ELNS4_4UMMA5MajorE0ELSN_0ELNSM_7ScaleInE0ELSO_0EEEEEENS4_6LayoutINS5_IJSC_SC_SC_EEENS5_IJNSA_ILi0EEEST_ST_EEEEENS5_IJNS4_10UnderscoreESW_SW_EEEEENS4_23SM90_TMA_LOAD_MULTICASTENS4_14ComposedLayoutINS4_7SwizzleILi3ELi4ELi3EEENS4_18smem_ptr_flag_bitsILi16EEENSR_INS5_IJNSA_ILi8EEESF_EEENS5_IJSF_SC_EEEEEEEvNS4_8identityESZ_S19_vS1A_EENS_8epilogue10collective18CollectiveEpilogueINS1C_23Sm100TmaWarpSpecializedILi3ELi2ELi16ELb1ELb0EEEJSG_NS5_IJNSR_ISF_SC_EENSR_INSA_ILi32EEESC_EEEEESH_SI_SH_SI_NS1C_6fusion15FusionCallbacksIS1G_NS1L_17LinearCombinationISH_fSH_fLNS_15FloatRoundStyleE2EEESG_S1K_JEEENS4_5SM1004TMEM4LOAD26SM100_TMEM_LOAD_16dp256b4xENS4_13SM90_TMA_LOADENS10_INS11_ILi2ELi4ELi3EEES14_NSR_INS5_IJS15_S1I_EEENS5_IJS1I_SC_EEEEEEENS4_17SM75_U32x4_LDSM_NENS4_14SM90_TMA_STOREES20_NS4_17SM90_U32x4_STSM_NENS4_39AutoVectorizingCopyWithAssumedAlignmentILi128EEEEEEvvEEEEvNT_6ParamsE:
[----:B------:R-:W1:Y:S01]  /*0000*/  LDC R1, c[0x0][0x37c] ;  /* 0x0000df00ff017b82 */ /* 0x000e620000000800 */
[----:B------:R-:W2:Y:S01]  /*0010*/  S2R R55, SR_TID.X ;  /* 0x0000000000377919 */ /* 0x000ea20000002100 */
[----:B------:R-:W3:Y:S01]  /*0020*/  LDCU.64 UR8, c[0x0][0x890] ;  /* 0x00011200ff0877ac */ /* 0x000ee20008000a00 */
[----:B------:R-:W-:Y:S02]  /*0030*/  PRMT R45, RZ, 0x7610, R45 ;  /* 0x00007610ff2d7816 */ /* 0x000fe4000000002d */
[----:B------:R-:W-:Y:S01]  /*0040*/  ELECT P3, URZ, PT ;  /* 0x0000000000ff782f */ /* 0x000fe20003860000 */
[----:B---3--:R-:W-:-:S04]  /*0050*/  UISETP.NE.U32.AND UP0, UPT, UR8, URZ, UPT ;  /* 0x000000ff0800728c */ /* 0x008fc8000bf05070 */
[----:B------:R-:W-:Y:S01]  /*0060*/  UISETP.NE.AND.EX UP0, UPT, UR9, URZ, UPT, UP0 ;  /* 0x000000ff0900728c */ /* 0x000fe2000bf05300 */
[----:B--2---:R-:W-:-:S05]  /*0070*/  SHF.R.U32.HI R46, RZ, 0x5, R55 ;  /* 0x00000005ff2e7819 */ /* 0x004fca0000011637 */
[----:B------:R-:W2:Y:S02]  /*0080*/  SHFL.IDX PT, R0, R46, RZ, 0x1f ;  /* 0x00001fff2e007589 */ /* 0x000ea400000e0000 */
[----:B--2---:R-:W-:Y:S01]  /*0090*/  R2UR UR22, R0 ;  /* 0x00000000001672ca */ /* 0x004fe200000e0000 */
[----:B-1----:R-:W-:-:S14]  /*00a0*/  BRA.U UP0, `(.L_x_0) ;  /* 0x0000000100307547 */ /* 0x002fdc000b800000 */
[----:B------:R-:W1:Y:S02]  /*00b0*/  LDCU.64 UR4, c[0x0][0x888] ;  /* 0x00011100ff0477ac */ /* 0x000e640008000a00 */
[----:B-1----:R-:W-:-:S04]  /*00c0*/  UISETP.NE.U32.AND UP0, UPT, UR4, URZ, UPT ;  /* 0x000000ff0400728c */ /* 0x002fc8000bf05070 */
[----:B------:R-:W-:-:S09]  /*00d0*/  UISETP.NE.AND.EX UP0, UPT, UR5, URZ, UPT, UP0 ;  /* 0x000000ff0500728c */ /* 0x000fd2000bf05300 */
[----:B------:R-:W-:Y:S05]  /*00e0*/  BRA.U !UP0, `(.L_x_1) ;  /* 0x0000000108147547 */ /* 0x000fea000b800000 */
[----:B------:R-:W1:Y:S01]  /*00f0*/  LDC.64 R26, c[0x0][0x888] ;  /* 0x00022200ff1a7b82 */ /* 0x000e620000000a00 */
[----:B------:R-:W1:Y:S02]  /*0100*/  LDCU.64 UR4, c[0x0][0x358] ;  /* 0x00006b00ff0477ac */ /* 0x000e640008000a00 */
[----:B-1----:R1:W5:Y:S01]  /*0110*/  LDG.E R26, desc[UR4][R26.64] ;  /* 0x000000041a1a7981 */ /* 0x002362000c1e1900 */
[----:B------:R-:W-:Y:S01]  /*0120*/  HFMA2 R45, -RZ, RZ, 0, 5.9604644775390625e-08 ;  /* 0x00000001ff2d7431 */ /* 0x000fe200000001ff */
[----:B------:R-:W-:Y:S05]  /*0130*/  BRA `(.L_x_0) ;  /* 0x00000000000c7947 */ /* 0x000fea0003800000 */
.L_x_1:
[----:B------:R-:W1:Y:S01]  /*0140*/  LDCU UR4, c[0x0][0x880] ;  /* 0x00011000ff0477ac */ /* 0x000e620008000800 */
[----:B------:R-:W-:Y:S01]  /*0150*/  HFMA2 R45, -RZ, RZ, 0, 5.9604644775390625e-08 ;  /* 0x00000001ff2d7431 */ /* 0x000fe200000001ff */
[----:B-1----:R-:W-:-:S07]  /*0160*/  MOV R26, UR4 ;  /* 0x00000004001a7c02 */ /* 0x002fce0008000f00 */
.L_x_0:
[----:B------:R-:W2:Y:S02]  /*0170*/  LDCU.64 UR4, c[0x0][0x8b0] ;  /* 0x00011600ff0477ac */ /* 0x000ea40008000a00 */
[----:B--2---:R-:W-:-:S04]  /*0180*/  UISETP.NE.U32.AND UP0, UPT, UR4, URZ, UPT ;  /* 0x000000ff0400728c */ /* 0x004fc8000bf05070 */
[----:B------:R-:W-:-:S09]  /*0190*/  UISETP.NE.AND.EX UP0, UPT, UR5, URZ, UPT, UP0 ;  /* 0x000000ff0500728c */ /* 0x000fd2000bf05300 */
[----:B------:R-:W-:Y:S05]  /*01a0*/  BRA.U UP0, `(.L_x_2) ;  /* 0x0000000100287547 */ /* 0x000fea000b800000 */
[----:B------:R-:W2:Y:S02]  /*01b0*/  LDCU.64 UR4, c[0x0][0x8a8] ;  /* 0x00011500ff0477ac */ /* 0x000ea40008000a00 */
[----:B--2---:R-:W-:-:S04]  /*01c0*/  UISETP.NE.U32.AND UP0, UPT, UR4, URZ, UPT ;  /* 0x000000ff0400728c */ /* 0x004fc8000bf05070 */
[----:B------:R-:W-:-:S09]  /*01d0*/  UISETP.NE.AND.EX UP0, UPT, UR5, URZ, UPT, UP0 ;  /* 0x000000ff0500728c */ /* 0x000fd2000bf05300 */
[----:B------:R-:W-:Y:S05]  /*01e0*/  BRA.U !UP0, `(.L_x_3) ;  /* 0x0000000108107547 */ /* 0x000fea000b800000 */
[----:B------:R-:W2:Y:S01]  /*01f0*/  LDC.64 R24, c[0x0][0x8a8] ;  /* 0x00022a00ff187b82 */ /* 0x000ea20000000a00 */
[----:B------:R-:W2:Y:S02]  /*0200*/  LDCU.64 UR4, c[0x0][0x358] ;  /* 0x00006b00ff0477ac */ /* 0x000ea40008000a00 */
[----:B--2---:R2:W5:Y:S01]  /*0210*/  LDG.E R24, desc[UR4][R24.64] ;  /* 0x0000000418187981 */ /* 0x004562000c1e1900 */
[----:B------:R-:W-:Y:S05]  /*0220*/  BRA `(.L_x_2) ;  /* 0x0000000000087947 */ /* 0x000fea0003800000 */
.L_x_3:
[----:B------:R-:W2:Y:S02]  /*0230*/  LDCU UR4, c[0x0][0x8a0] ;  /* 0x00011400ff0477ac */ /* 0x000ea40008000800 */
[----:B--2---:R-:W-:Y:S02]  /*0240*/  MOV R24, UR4 ;  /* 0x0000000400187c02 */ /* 0x004fe40008000f00 */
.L_x_2:
[----:B------:R-:W-:Y:S01]  /*0250*/  IMAD.U32 R0, RZ, RZ, UR22 ;  /* 0x00000016ff007e24 */ /* 0x000fe2000f8e00ff */
[----:B------:R-:W-:Y:S04]  /*0260*/  BSSY.RECONVERGENT B0, `(.L_x_4) ;  /* 0x000000c000007945 */ /* 0x000fe80003800200 */
[C---:B------:R-:W-:Y:S02]  /*0270*/  ISETP.NE.OR P1, PT, R0.reuse, 0x1, !P3 ;  /* 0x000000010000780c */ /* 0x040fe40005f25670 */
[----:B------:R-:W-:-:S11]  /*0280*/  ISETP.NE.OR P0, PT, R0, 0x3, !P3 ;  /* 0x000000030000780c */ /* 0x000fd60005f05670 */
[----:B------:R-:W-:Y:S05]  /*0290*/  @P1 BRA `(.L_x_5) ;  /* 0x0000000000201947 */ /* 0x000fea0003800000 */
[----:B------:R-:W3:Y:S02]  /*02a0*/  LDCU.64 UR4, c[0x0][0x348] ;  /* 0x00006900ff0477ac */ /* 0x000ee40008000a00 */
[----:B---3--:R-:W-:Y:S02]  /*02b0*/  UIADD3 UR6, UP1, UPT, UR4, 0x80, URZ ;  /* 0x0000008004067890 */ /* 0x008fe4000ff3e0ff */
[----:B------:R-:W-:Y:S02]  /*02c0*/  UIADD3 UR4, UP0, UPT, UR4, 0x180, URZ ;  /* 0x0000018004047890 */ /* 0x000fe4000ff1e0ff */
[----:B------:R-:W-:Y:S02]  /*02d0*/  UIADD3.X UR7, UPT, UPT, URZ, UR5, URZ, UP1, !UPT ;  /* 0x00000005ff077290 */ /* 0x000fe40008ffe4ff */
[----:B------:R-:W-:-:S07]  /*02e0*/  UIADD3.X UR5, UPT, UPT, URZ, UR5, URZ, UP0, !UPT ;  /* 0x00000005ff057290 */ /* 0x000fce00087fe4ff */
[----:B------:R3:W-:Y:S02]  /*02f0*/  UTMACCTL.PF [UR6] ;  /* 0x00000000060079b9 */ /* 0x0007e40008040000 */
[----:B------:R3:W-:Y:S02]  /*0300*/  UTMACCTL.PF [UR4] ;  /* 0x00000000040079b9 */ /* 0x0007e40008040000 */
[----:B---3--:R-:W-:Y:S01]  /*0310*/  NOP ;  /* 0x0000000000007918 */ /* 0x008fe20000000000 */
.L_x_5:
[----:B------:R-:W-:Y:S05]  /*0320*/  BSYNC.RECONVERGENT B0 ;  /* 0x0000000000007941 */ /* 0x000fea0003800200 */
.L_x_4:
[----:B------:R-:W-:Y:S04]  /*0330*/  BSSY.RECONVERGENT B0, `(.L_x_6) ;  /* 0x000000a000007945 */ /* 0x000fe80003800200 */
        /* <DEDUP_REMOVED lines=9> */
.L_x_7:
[----:B------:R-:W-:Y:S05]  /*03d0*/  BSYNC.RECONVERGENT B0 ;  /* 0x0000000000007941 */ /* 0x000fea0003800200 */
.L_x_6:
[----:B------:R-:W3:Y:S01]  /*03e0*/  LDCU.64 UR4, c[0x0][0x888] ;  /* 0x00011100ff0477ac */ /* 0x000ee20008000a00 */
[----:B------:R-:W-:Y:S02]  /*03f0*/  UISETP.EQ.U32.AND UP1, UPT, UR8, URZ, UPT ;  /* 0x000000ff0800728c */ /* 0x000fe4000bf22070 */
[----:B------:R-:W-:Y:S02]  /*0400*/  UPLOP3.LUT UP3, UPT, UPT, UPT, UPT, 0x80, 0x8 ;  /* 0x000000000008789c */ /* 0x000fe40003f6f070 */
[----:B---3--:R-:W-:-:S04]  /*0410*/  UISETP.NE.U32.AND UP0, UPT, UR4, URZ, UPT ;  /* 0x000000ff0400728c */ /* 0x008fc8000bf05070 */
[----:B------:R-:W-:-:S04]  /*0420*/  UISETP.NE.AND.EX UP0, UPT, UR5, URZ, UPT, UP0 ;  /* 0x000000ff0500728c */ /* 0x000fc8000bf05300 */
[----:B------:R-:W-:-:S04]  /*0430*/  UISETP.EQ.OR.EX UP2, UPT, UR9, URZ, !UP0, UP1 ;  /* 0x000000ff0900728c */ /* 0x000fc8000c742710 */
[----:B------:R-:W-:-:S06]  /*0440*/  UP2UR UR4, UPR, URZ, 0x4 ;  /* 0x00000004ff047883 */ /* 0x000fcc0008000000 */
[----:B------:R-:W-:Y:S01]  /*0450*/  MOV R49, UR4 ;  /* 0x0000000400317c02 */ /* 0x000fe20008000f00 */
[----:B------:R-:W-:Y:S06]  /*0460*/  BRA.U !UP2, `(.L_x_8) ;  /* 0x000000010a207547 */ /* 0x000fec000b800000 */
[----:B------:R-:W-:Y:S01]  /*0470*/  UISETP.NE.U32.AND UP1, UPT, UR8, URZ, UPT ;  /* 0x000000ff0800728c */ /* 0x000fe2000bf25070 */
[----:B-----5:R-:W-:Y:S01]  /*0480*/  FSETP.NEU.AND P0, PT, R26, RZ, PT ;  /* 0x000000ff1a00720b */ /* 0x020fe20003f0d000 */
[----:B------:R-:W-:Y:S02]  /*0490*/  USEL UR4, URZ, 0xffffffff, UP0 ;  /* 0xffffffffff047887 */ /* 0x000fe40008000000 */
[----:B------:R-:W-:-:S10]  /*04a0*/  UISETP.NE.AND.EX UP1, UPT, UR9, URZ, UPT, UP1 ;  /* 0x000000ff0900728c */ /* 0x000fd4000bf25310 */
[----:B------:R-:W-:Y:S01]  /*04b0*/  VOTEU.ANY UP0, P0 ;  /* 0x0000000000ff7886 */ /* 0x000fe20000000100 */
[----:B------:R-:W-:-:S04]  /*04c0*/  @!UP1 USEL UR4, URZ, 0xffffffff, UP0 ;  /* 0xffffffffff049887 */ /* 0x000fc80008000000 */
[----:B------:R-:W-:-:S04]  /*04d0*/  ULOP3.LUT UR4, UR4, 0x1, URZ, 0xc0, !UPT ;  /* 0x0000000104047892 */ /* 0x000fc8000f8ec0ff */
[----:B------:R-:W-:-:S11]  /*04e0*/  UISETP.NE.U32.AND UP3, UPT, UR4, 0x1, UPT ;  /* 0x000000010400788c */ /* 0x000fd6000bf65070 */
.L_x_8:
[----:B------:R-:W3:Y:S01]  /*04f0*/  SHFL.IDX PT, R2, R46, RZ, 0x1f ;  /* 0x00001fff2e027589 */ /* 0x000ee200000e0000 */
[----:B------:R-:W-:-:S04]  /*0500*/  UISETP.NE.AND UP0, UPT, UR22, 0x2, UPT ;  /* 0x000000021600788c */ /* 0x000fc8000bf05270 */
[----:B------:R-:W-:Y:S01]  /*0510*/  USEL UR33, URZ, 0x1, UP0 ;  /* 0x00000001ff217887 */ /* 0x000fe20008000000 */
[----:B---3--:R-:W-:-:S13]  /*0520*/  ISETP.NE.AND P0, PT, R2, RZ, PT ;  /* 0x000000ff0200720c */ /* 0x008fda0003f05270 */
[----:B------:R-:W-:Y:S05]  /*0530*/  @P0 BRA `(.L_x_9) ;  /* 0x0000000000500947 */ /* 0x000fea0003800000 */
[----:B------:R-:W3:Y:S01]  /*0540*/  S2UR UR4, SR_CgaCtaId ;  /* 0x00000000000479c3 */ /* 0x000ee20000008800 */
[----:B------:R-:W-:Y:S01]  /*0550*/  UMOV UR5, 0x400 ;  /* 0x0000040000057882 */ /* 0x000fe20000000000 */
[----:B------:R-:W-:Y:S01]  /*0560*/  UMOV UR8, 0x1 ;  /* 0x0000000100087882 */ /* 0x000fe20000000000 */
[----:B------:R-:W-:Y:S01]  /*0570*/  UMOV UR6, 0x3 ;  /* 0x0000000300067882 */ /* 0x000fe20000000000 */
[----:B------:R-:W-:-:S04]  /*0580*/  UIADD3 UR8, UPT, UPT, -UR8, 0x100000, URZ ;  /* 0x0010000008087890 */ /* 0x000fc8000fffe1ff */
[----:B------:R-:W-:Y:S02]  /*0590*/  USHF.L.U32 UR9, UR8, 0xb, URZ ;  /* 0x0000000b08097899 */ /* 0x000fe400080006ff */
[----:B------:R-:W-:Y:S02]  /*05a0*/  USHF.L.U32 UR8, UR8, 0x1, URZ ;  /* 0x0000000108087899 */ /* 0x000fe400080006ff */
[----:B------:R-:W-:-:S04]  /*05b0*/  UIADD3 UR6, UPT, UPT, -UR6, 0x100000, URZ ;  /* 0x0010000006067890 */ /* 0x000fc8000fffe1ff */
[----:B------:R-:W-:Y:S02]  /*05c0*/  USHF.L.U32 UR7, UR6, 0xb, URZ ;  /* 0x0000000b06077899 */ /* 0x000fe400080006ff */
[----:B------:R-:W-:Y:S01]  /*05d0*/  USHF.L.U32 UR6, UR6, 0x1, URZ ;  /* 0x0000000106067899 */ /* 0x000fe200080006ff */
[----:B------:R-:W-:Y:S01]  /*05e0*/  ELECT P0, URZ, PT ;  /* 0x0000000000ff782f */ /* 0x000fe20003800000 */
[----:B---3--:R-:W-:Y:S01]  /*05f0*/  ULEA UR4, UR4, UR5, 0x18 ;  /* 0x0000000504047291 */ /* 0x008fe2000f8ec0ff */
[----:B------:R-:W3:Y:S11]  /*0600*/  FENCE.VIEW.ASYNC.S ;  /* 0x00000000000073c6 */ /* 0x000ef60000000000 */
[----:B---3--:R3:W4:Y:S01]  /*0610*/  SYNCS.EXCH.64 URZ, [UR4], UR8 ;  /* 0x0000000804ff75b2 */ /* 0x0087220008000100 */
[----:B------:R3:W1:Y:S01]  /*0620*/  SYNCS.EXCH.64 URZ, [UR4+0x18], UR6 ;  /* 0x0000180604ff75b2 */ /* 0x0006620008000100 */
[----:B------:R3:W1:Y:S01]  /*0630*/  SYNCS.EXCH.64 URZ, [UR4+0x8], UR8 ;  /* 0x0000080804ff75b2 */ /* 0x0006620008000100 */
[----:B------:R3:W1:Y:S01]  /*0640*/  SYNCS.EXCH.64 URZ, [UR4+0x20], UR6 ;  /* 0x0000200604ff75b2 */ /* 0x0006620008000100 */
[----:B------:R3:W1:Y:S01]  /*0650*/  SYNCS.EXCH.64 URZ, [UR4+0x10], UR8 ;  /* 0x0000100804ff75b2 */ /* 0x0006620008000100 */
[----:B------:R3:W1:Y:S01]  /*0660*/  SYNCS.EXCH.64 URZ, [UR4+0x28], UR6 ;  /* 0x0000280604ff75b2 */ /* 0x0006620008000100 */
[----:B------:R-:W-:Y:S01]  /*0670*/  NOP ;  /* 0x0000000000007918 */ /* 0x000fe20000000000 */
.L_x_9:
[----:B------:R-:W2:Y:S01]  /*0680*/  SHFL.IDX PT, R2, R46, RZ, 0x1f ;  /* 0x00001fff2e027589 */ /* 0x000ea200000e0000 */
[----:B------:R-:W-:Y:S01]  /*0690*/  NOP ;  /* 0x0000000000007918 */ /* 0x000fe20000000000 */
[----:B--2---:R-:W-:-:S13]  /*06a0*/  ISETP.NE.AND P0, PT, R2, 0x1, PT ;  /* 0x000000010200780c */ /* 0x004fda0003f05270 */
[----:B------:R-:W-:Y:S05]  /*06b0*/  @P0 BRA `(.L_x_10) ;  /* 0x0000000000500947 */ /* 0x000fea0003800000 */
[----:B---3--:R-:W2:Y:S01]  /*06c0*/  S2UR UR4, SR_CgaCtaId ;  /* 0x00000000000479c3 */ /* 0x008ea20000008800 */
        /* <DEDUP_REMOVED lines=10> */
[----:B--2---:R-:W-:Y:S01]  /*0770*/  ULEA UR4, UR4, UR5, 0x18 ;  /* 0x0000000504047291 */ /* 0x004fe2000f8ec0ff */
[----:B------:R-:W2:Y:S11]  /*0780*/  FENCE.VIEW.ASYNC.S ;  /* 0x00000000000073c6 */ /* 0x000eb60000000000 */
[----:B--2---:R2:W3:Y:S01]  /*0790*/  SYNCS.EXCH.64 URZ, [UR4+0x30], UR8 ;  /* 0x0000300804ff75b2 */ /* 0x0044e20008000100 */
[----:B------:R2:W1:Y:S01]  /*07a0*/  SYNCS.EXCH.64 URZ, [UR4+0x48], UR6 ;  /* 0x0000480604ff75b2 */ /* 0x0004620008000100 */
[----:B------:R2:W1:Y:S01]  /*07b0*/  SYNCS.EXCH.64 URZ, [UR4+0x38], UR8 ;  /* 0x0000380804ff75b2 */ /* 0x0004620008000100 */
[----:B------:R2:W1:Y:S01]  /*07c0*/  SYNCS.EXCH.64 URZ, [UR4+0x50], UR6 ;  /* 0x0000500604ff75b2 */ /* 0x0004620008000100 */
[----:B------:R2:W1:Y:S01]  /*07d0*/  SYNCS.EXCH.64 URZ, [UR4+0x40], UR8 ;  /* 0x0000400804ff75b2 */ /* 0x0004620008000100 */
[----:B------:R2:W1:Y:S01]  /*07e0*/  SYNCS.EXCH.64 URZ, [UR4+0x58], UR6 ;  /* 0x0000580604ff75b2 */ /* 0x0004620008000100 */
[----:B------:R-:W-:Y:S01]  /*07f0*/  NOP ;  /* 0x0000000000007918 */ /* 0x000fe20000000000 */
.L_x_10:
[----:B------:R-:W4:Y:S01]  /*0800*/  SHFL.IDX PT, R2, R46, RZ, 0x1f ;  /* 0x00001fff2e027589 */ /* 0x000f2200000e0000 */
[----:B------:R-:W-:Y:S01]  /*0810*/  NOP ;  /* 0x0000000000007918 */ /* 0x000fe20000000000 */
[----:B----4-:R-:W-:-:S13]  /*0820*/  ISETP.NE.AND P0, PT, R2, 0x3, PT ;  /* 0x000000030200780c */ /* 0x010fda0003f05270 */
[----:B------:R-:W-:Y:S05]  /*0830*/  @P0 BRA `(.L_x_11) ;  /* 0x0000000000300947 */ /* 0x000fea0003800000 */
[----:B--23--:R-:W2:Y:S01]  /*0840*/  S2UR UR6, SR_CgaCtaId ;  /* 0x00000000000679c3 */ /* 0x00cea20000008800 */
[----:B------:R-:W-:Y:S01]  /*0850*/  UMOV UR4, 0x400 ;  /* 0x0000040000047882 */ /* 0x000fe20000000000 */
[----:B------:R-:W-:Y:S01]  /*0860*/  UMOV UR5, 0x20 ;  /* 0x0000002000057882 */ /* 0x000fe20000000000 */
[----:B------:R-:W-:Y:S01]  /*0870*/  ELECT P0, URZ, PT ;  /* 0x0000000000ff782f */ /* 0x000fe20003800000 */
[----:B--2---:R-:W-:Y:S02]  /*0880*/  ULEA UR6, UR6, UR4, 0x18 ;  /* 0x0000000406067291 */ /* 0x004fe4000f8ec0ff */
[----:B------:R-:W-:-:S04]  /*0890*/  UIADD3 UR4, UPT, UPT, -UR5, 0x100000, URZ ;  /* 0x0010000005047890 */ /* 0x000fc8000fffe1ff */
[----:B------:R-:W-:Y:S02]  /*08a0*/  USHF.L.U32 UR5, UR4, 0xb, URZ ;  /* 0x0000000b04057899 */ /* 0x000fe400080006ff */
[----:B------:R-:W-:Y:S01]  /*08b0*/  USHF.L.U32 UR4, UR4, 0x1, URZ ;  /* 0x0000000104047899 */ /* 0x000fe200080006ff */
[----:B------:R-:W2:Y:S11]  /*08c0*/  FENCE.VIEW.ASYNC.S ;  /* 0x00000000000073c6 */ /* 0x000eb60000000000 */
[----:B--2---:R4:W2:Y:S01]  /*08d0*/  SYNCS.EXCH.64 URZ, [UR6+0x60], UR4 ;  /* 0x0000600406ff75b2 */ /* 0x0048a20008000100 */
[----:B------:R4:W3:Y:S02]  /*08e0*/  SYNCS.EXCH.64 URZ, [UR6+0x68], UR4 ;  /* 0x0000680406ff75b2 */ /* 0x0008e40008000100 */
[----:B----4-:R-:W-:Y:S01]  /*08f0*/  NOP ;  /* 0x0000000000007918 */ /* 0x010fe20000000000 */
.L_x_11:
[----:B------:R-:W4:Y:S01]  /*0900*/  SHFL.IDX PT, R2, R46, RZ, 0x1f ;  /* 0x00001fff2e027589 */ /* 0x000f2200000e0000 */
[----:B------:R-:W-:Y:S01]  /*0910*/  NOP ;  /* 0x0000000000007918 */ /* 0x000fe20000000000 */
[----:B----4-:R-:W-:-:S13]  /*0920*/  ISETP.NE.AND P0, PT, R2, 0x4, PT ;  /* 0x000000040200780c */ /* 0x010fda0003f05270 */
[----:B------:R-:W-:Y:S05]  /*0930*/  @P0 BRA `(.L_x_12) ;  /* 0x00000000004c0947 */ /* 0x000fea0003800000 */
[----:B--23--:R-:W2:Y:S01]  /*0940*/  S2UR UR6, SR_CgaCtaId ;  /* 0x00000000000679c3 */ /* 0x00cea20000008800 */
[----:B------:R-:W-:Y:S01]  /*0950*/  UMOV UR4, 0x3a0 ;  /* 0x000003a000047882 */ /* 0x000fe20000000000 */
[----:B------:R-:W-:Y:S01]  /*0960*/  UMOV UR5, 0x400 ;  /* 0x0000040000057882 */ /* 0x000fe20000000000 */
[----:B------:R-:W-:Y:S01]  /*0970*/  USEL UR4, UR4, 0x320, UP3 ;  /* 0x0000032004047887 */ /* 0x000fe20009800000 */
[----:B------:R-:W-:Y:S01]  /*0980*/  UMOV UR8, 0x1 ;  /* 0x0000000100087882 */ /* 0x000fe20000000000 */
[----:B------:R-:W-:Y:S01]  /*0990*/  ELECT P0, URZ, PT ;  /* 0x0000000000ff782f */ /* 0x000fe20003800000 */
[----:B------:R-:W-:-:S04]  /*09a0*/  UIADD3 UR8, UPT, UPT, -UR8, 0x100000, URZ ;  /* 0x0010000008087890 */ /* 0x000fc8000fffe1ff */
[----:B------:R-:W-:Y:S02]  /*09b0*/  USHF.L.U32 UR9, UR8, 0xb, URZ ;  /* 0x0000000b08097899 */ /* 0x000fe400080006ff */
[----:B------:R-:W-:Y:S02]  /*09c0*/  USHF.L.U32 UR8, UR8, 0x1, URZ ;  /* 0x0000000108087899 */ /* 0x000fe400080006ff */
[----:B--2---:R-:W-:Y:S02]  /*09d0*/  ULEA UR6, UR6, UR5, 0x18 ;  /* 0x0000000506067291 */ /* 0x004fe4000f8ec0ff */
[----:B------:R-:W-:-:S04]  /*09e0*/  UIADD3 UR4, UPT, UPT, -UR4, 0x100000, URZ ;  /* 0x0010000004047890 */ /* 0x000fc8000fffe1ff */
[----:B------:R-:W-:Y:S02]  /*09f0*/  USHF.L.U32 UR5, UR4, 0xb, URZ ;  /* 0x0000000b04057899 */ /* 0x000fe400080006ff */
[----:B------:R-:W-:Y:S01]  /*0a00*/  USHF.L.U32 UR4, UR4, 0x1, URZ ;  /* 0x0000000104047899 */ /* 0x000fe200080006ff */
[----:B------:R-:W2:Y:S03]  /*0a10*/  FENCE.VIEW.ASYNC.S ;  /* 0x00000000000073c6 */ /* 0x000ea60000000000 */
[----:B--2---:R4:W2:Y:S08]  /*0a20*/  SYNCS.EXCH.64 URZ, [UR6+0x70], UR8 ;  /* 0x0000700806ff75b2 */ /* 0x0048b00008000100 */
[----:B------:R4:W3:Y:S01]  /*0a30*/  SYNCS.EXCH.64 URZ, [UR6+0x80], UR4 ;  /* 0x0000800406ff75b2 */ /* 0x0008e20008000100 */
[----:B------:R4:W1:Y:S01]  /*0a40*/  SYNCS.EXCH.64 URZ, [UR6+0x78], UR8 ;  /* 0x0000780806ff75b2 */ /* 0x0008620008000100 */
[----:B------:R4:W1:Y:S02]  /*0a50*/  SYNCS.EXCH.64 URZ, [UR6+0x88], UR4 ;  /* 0x0000880406ff75b2 */ /* 0x0008640008000100 */
[----:B----4-:R-:W-:Y:S01]  /*0a60*/  NOP ;  /* 0x0000000000007918 */ /* 0x010fe20000000000 */
.L_x_12:
[----:B------:R-:W4:Y:S01]  /*0a70*/  SHFL.IDX PT, R2, R46, RZ, 0x1f ;  /* 0x00001fff2e027589 */ /* 0x000f2200000e0000 */
[----:B------:R-:W-:Y:S01]  /*0a80*/  NOP ;  /* 0x0000000000007918 */ /* 0x000fe20000000000 */
[----:B----4-:R-:W-:-:S13]  /*0a90*/  ISETP.NE.AND P0, PT, R2, 0x5, PT ;  /* 0x000000050200780c */ /* 0x010fda0003f05270 */
[----:B------:R-:W-:Y:S05]  /*0aa0*/  @P0 BRA `(.L_x_13) ;  /* 0x0000000000580947 */ /* 0x000fea0003800000 */
[----:B--23--:R-:W2:Y:S01]  /*0ab0*/  S2UR UR4, SR_CgaCtaId ;  /* 0x00000000000479c3 */ /* 0x00cea20000008800 */
        /* <DEDUP_REMOVED lines=12> */
[----:B--2---:R4:W2:Y:S01]  /*0b80*/  SYNCS.EXCH.64 URZ, [UR4+0x90], UR8 ;  /* 0x0000900804ff75b2 */ /* 0x0048a20008000100 */
[----:B------:R4:W3:Y:S01]  /*0b90*/  SYNCS.EXCH.64 URZ, [UR4+0xb0], UR6 ;  /* 0x0000b00604ff75b2 */ /* 0x0008e20008000100 */
[----:B------:R4:W1:Y:S01]  /*0ba0*/  SYNCS.EXCH.64 URZ, [UR4+0x98], UR8 ;  /* 0x0000980804ff75b2 */ /* 0x0008620008000100 */
[----:B------:R4:W1:Y:S01]  /*0bb0*/  SYNCS.EXCH.64 URZ, [UR4+0xb8], UR6 ;  /* 0x0000b80604ff75b2 */ /* 0x0008620008000100 */
[----:B------:R4:W1:Y:S01]  /*0bc0*/  SYNCS.EXCH.64 URZ, [UR4+0xa0], UR8 ;  /* 0x0000a00804ff75b2 */ /* 0x0008620008000100 */
[----:B------:R4:W1:Y:S01]  /*0bd0*/  SYNCS.EXCH.64 URZ, [UR4+0xc0], UR6 ;  /* 0x0000c00604ff75b2 */ /* 0x0008620008000100 */
[----:B------:R4:W1:Y:S01]  /*0be0*/  SYNCS.EXCH.64 URZ, [UR4+0xa8], UR8 ;  /* 0x0000a80804ff75b2 */ /* 0x0008620008000100 */
[----:B------:R4:W1:Y:S02]  /*0bf0*/  SYNCS.EXCH.64 URZ, [UR4+0xc8], UR6 ;  /* 0x0000c80604ff75b2 */ /* 0x0008640008000100 */
[----:B----4-:R-:W-:Y:S01]  /*0c00*/  NOP ;  /* 0x0000000000007918 */ /* 0x010fe20000000000 */
.L_x_13:
[----:B------:R-:W4:Y:S01]  /*0c10*/  SHFL.IDX PT, R2, R46, RZ, 0x1f ;  /* 0x00001fff2e027589 */ /* 0x000f2200000e0000 */
[----:B------:R-:W1:Y:S01]  /*0c20*/  S2UR UR54, SR_CgaCtaId ;  /* 0x00000000003679c3 */ /* 0x000e620000008800 */
[----:B------:R-:W-:Y:S01]  /*0c30*/  NOP ;  /* 0x0000000000007918 */ /* 0x000fe20000000000 */
[----:B----4-:R-:W-:-:S13]  /*0c40*/  ISETP.NE.AND P0, PT, R2, 0x3, PT ;  /* 0x000000030200780c */ /* 0x010fda0003f05270 */
[----:B-1----:R-:W-:Y:S05]  /*0c50*/  @P0 BRA `(.L_x_14) ;  /* 0x0000000000340947 */ /* 0x002fea0003800000 */
[----:B--23--:R-:W-:Y:S01]  /*0c60*/  UMOV UR4, 0x400 ;  /* 0x0000040000047882 */ /* 0x00cfe20000000000 */
[----:B------:R-:W-:Y:S01]  /*0c70*/  UMOV UR6, 0x20 ;  /* 0x0000002000067882 */ /* 0x000fe20000000000 */
[----:B------:R-:W-:Y:S02]  /*0c80*/  ULEA UR4, UR54, UR4, 0x18 ;  /* 0x0000000436047291 */ /* 0x000fe4000f8ec0ff */
[----:B------:R-:W-:-:S04]  /*0c90*/  UIADD3 UR6, UPT, UPT, -UR6, 0x100000, URZ ;  /* 0x0010000006067890 */ /* 0x000fc8000fffe1ff */
[----:B------:R-:W-:Y:S02]  /*0ca0*/  USHF.L.U32 UR7, UR6, 0xb, URZ ;  /* 0x0000000b06077899 */ /* 0x000fe400080006ff */
[----:B------:R-:W-:Y:S01]  /*0cb0*/  USHF.L.U32 UR6, UR6, 0x1, URZ ;  /* 0x0000000106067899 */ /* 0x000fe200080006ff */
[----:B------:R-:W-:Y:S01]  /*0cc0*/  ELECT P0, URZ, PT ;  /* 0x0000000000ff782f */ /* 0x000fe20003800000 */
[----:B------:R-:W1:Y:S10]  /*0cd0*/  FENCE.VIEW.ASYNC.S ;  /* 0x00000000000073c6 */ /* 0x000e740000000000 */
[----:B-1----:R1:W4:Y:S01]  /*0ce0*/  SYNCS.EXCH.64 URZ, [UR4+0xd0], UR6 ;  /* 0x0000d00604ff75b2 */ /* 0x0023220008000100 */
[----:B------:R1:W2:Y:S01]  /*0cf0*/  SYNCS.EXCH.64 URZ, [UR4+0xe0], UR6 ;  /* 0x0000e00604ff75b2 */ /* 0x0002a20008000100 */
[----:B------:R1:W3:Y:S01]  /*0d00*/  SYNCS.EXCH.64 URZ, [UR4+0xd8], UR6 ;  /* 0x0000d80604ff75b2 */ /* 0x0002e20008000100 */
[----:B------:R1:W1:Y:S01]  /*0d10*/  SYNCS.EXCH.64 URZ, [UR4+0xe8], UR6 ;  /* 0x0000e80604ff75b2 */ /* 0x0002620008000100 */
[----:B------:R-:W-:Y:S01]  /*0d20*/  NOP ;  /* 0x0000000000007918 */ /* 0x000fe20000000000 */
.L_x_14:
[----:B-123--:R-:W1:Y:S01]  /*0d30*/  LDCU UR4, c[0x0][0x36c] ;  /* 0x00006d80ff0477ac */ /* 0x00ee620008000800 */
[----:B------:R-:W-:Y:S01]  /*0d40*/  ISETP.NE.OR P3, PT, R0, 0x2, !P3 ;  /* 0x000000020000780c */ /* 0x000fe20005f65670 */
[----:B------:R-:W-:Y:S01]  /*0d50*/  NOP ;  /* 0x0000000000007918 */ /* 0x000fe20000000000 */
[----:B------:R-:W-:Y:S01]  /*0d60*/  LOP3.LUT R0, R55, 0x1f, RZ, 0xc0, !PT ;  /* 0x0000001f37007812 */ /* 0x000fe200078ec0ff */
[----:B------:R-:W-:Y:S02]  /*0d70*/  UISETP.NE.AND UP4, UPT, UR22, URZ, UPT ;  /* 0x000000ff1600728c */ /* 0x000fe4000bf85270 */
[----:B-1----:R-:W-:-:S09]  /*0d80*/  UISETP.EQ.U32.AND UP5, UPT, UR4, 0x1, UPT ;  /* 0x000000010400788c */ /* 0x002fd2000bfa2070 */
[----:B------:R-:W-:Y:S05]  /*0d90*/  BRA.U !UP5, `(.L_x_15) ;  /* 0x000000010d087547 */ /* 0x000fea000b800000 */
[----:B----4-:R-:W-:Y:S01]  /*0da0*/  UCGABAR_ARV ;  /* 0x00000000000079c7 */ /* 0x010fe20008000000 */
[----:B------:R-:W-:Y:S05]  /*0db0*/  BRA `(.L_x_16) ;  /* 0x0000000000047947 */ /* 0x000fea0003800000 */
.L_x_15:
[----:B----4-:R-:W-:Y:S01]  /*0dc0*/  NOP ;  /* 0x0000000000007918 */ /* 0x010fe20000000000 */
.L_x_16:
[----:B------:R-:W1:Y:S01]  /*0dd0*/  S2UR UR29, SR_CTAID.X ;  /* 0x00000000001d79c3 */ /* 0x000e620000002500 */
[----:B------:R-:W-:-:S05]  /*0de0*/  CS2R.32 R48, SR_CgaSize ;  /* 0x0000000000307805 */ /* 0x000fca0000008a00 */
[----:B------:R-:W-:-:S05]  /*0df0*/  IMAD R48, R48, -0xa0, RZ ;  /* 0xffffff6030307824 */ /* 0x000fca00078e02ff */
[----:B------:R-:W-:-:S14]  /*0e00*/  R2UR UR5, R48 ;  /* 0x00000000300572ca */ /* 0x000fdc00000e0000 */
[----:B------:R-:W2:Y:S01]  /*0e10*/  LDCU UR5, c[0x0][UR5+0x2b0] ;  /* 0x00005600050577ac */ /* 0x000ea20008000800 */
[----:B------:R-:W-:-:S05]  /*0e20*/  CS2R.32 R48, SR_CgaSize ;  /* 0x0000000000307805 */ /* 0x000fca0000008a00 */
[----:B------:R-:W-:-:S05]  /*0e30*/  IMAD R48, R48, -0xa0, RZ ;  /* 0xffffff6030307824 */ /* 0x000fca00078e02ff */
[----:B------:R-:W-:-:S14]  /*0e40*/  R2UR UR4, R48 ;  /* 0x00000000300472ca */ /* 0x000fdc00000e0000 */
[----:B------:R-:W3:Y:S01]  /*0e50*/  LDCU UR4, c[0x0][UR4+0x2b4] ;  /* 0x00005680040477ac */ /* 0x000ee20008000800 */
[----:B------:R-:W4:Y:S01]  /*0e60*/  S2UR UR32, SR_CTAID.Y ;  /* 0x00000000002079c3 */ /* 0x000f220000002600 */
[----:B------:R-:W-:-:S05]  /*0e70*/  CS2R.32 R48, SR_CgaSize ;  /* 0x0000000000307805 */ /* 0x000fca0000008a00 */
[----:B------:R-:W-:-:S05]  /*0e80*/  IMAD R48, R48, -0xa0, RZ ;  /* 0xffffff6030307824 */ /* 0x000fca00078e02ff */
[----:B------:R-:W-:-:S14]  /*0e90*/  R2UR UR7, R48 ;  /* 0x00000000300772ca */ /* 0x000fdc00000e0000 */
[----:B------:R-:W3:Y:S01]  /*0ea0*/  LDCU UR7, c[0x0][UR7+0x2a0] ;  /* 0x00005400070777ac */ /* 0x000ee20008000800 */
[----:B------:R-:W-:-:S05]  /*0eb0*/  CS2R.32 R48, SR_CgaSize ;  /* 0x0000000000307805 */ /* 0x000fca0000008a00 */
[----:B------:R-:W-:-:S05]  /*0ec0*/  IMAD R48, R48, -0xa0, RZ ;  /* 0xffffff6030307824 */ /* 0x000fca00078e02ff */
[----:B------:R-:W-:-:S14]  /*0ed0*/  R2UR UR8, R48 ;  /* 0x00000000300872ca */ /* 0x000fdc00000e0000 */
[----:B------:R-:W3:Y:S01]  /*0ee0*/  LDCU UR8, c[0x0][UR8+0x2a4] ;  /* 0x00005480080877ac */ /* 0x000ee20008000800 */
[----:B------:R-:W-:Y:S02]  /*0ef0*/  ULOP3.LUT UR46, UR54, 0x1, URZ, 0xc0, !UPT ;  /* 0x00000001362e7892 */ /* 0x000fe4000f8ec0ff */
[----:B------:R-:W-:Y:S02]  /*0f00*/  USHF.R.U32.HI UR26, URZ, 0x1, UR54 ;  /* 0x00000001ff1a7899 */ /* 0x000fe40008011636 */
[----:B------:R-:W-:Y:S02]  /*0f10*/  UISETP.GT.U32.AND UP1, UPT, UR46, 0xffff, UPT ;  /* 0x0000ffff2e00788c */ /* 0x000fe4000bf24070 */
[----:B------:R-:W-:Y:S01]  /*0f20*/  USHF.L.U32 UR28, UR54, 0xa, URZ ;  /* 0x0000000a361c7899 */ /* 0x000fe200080006ff */
[----:B-1----:R-:W-:Y:S01]  /*0f30*/  I2FP.F32.U32 R3, UR29 ;  /* 0x0000001d00037c45 */ /* 0x002fe20008201000 */
[----:B------:R-:W1:Y:S04]  /*0f40*/  LDCU UR23, c[0x0][0xb24] ;  /* 0x00016480ff1777ac */ /* 0x000e680008000800 */
[----:B--2---:R-:W-:Y:S01]  /*0f50*/  FMUL R3, R3, UR5 ;  /* 0x0000000503037c20 */ /* 0x004fe20008400000 */
[----:B------:R-:W2:Y:S01]  /*0f60*/  LDCU UR40, c[0x0][0xb24] ;  /* 0x00016480ff2877ac */ /* 0x000ea20008000800 */
[----:B----4-:R-:W-:Y:S01]  /*0f70*/  I2FP.F32.U32 R2, UR32 ;  /* 0x0000002000027c45 */ /* 0x010fe20008201000 */
[----:B------:R-:W4:Y:S03]  /*0f80*/  LDCU UR31, c[0x0][0xb30] ;  /* 0x00016600ff1f77ac */ /* 0x000f260008000800 */
[----:B------:R-:W1:Y:S01]  /*0f90*/  F2I.U32.TRUNC.NTZ R3, R3 ;  /* 0x0000000300037305 */ /* 0x000e62000020f000 */
[----:B---3--:R-:W-:Y:S01]  /*0fa0*/  FMUL R2, R2, UR4 ;  /* 0x0000000402027c20 */ /* 0x008fe20008400000 */
[----:B------:R-:W-:-:S02]  /*0fb0*/  ULOP3.LUT UR4, UR54, 0x2, URZ, 0xc0, !UPT ;  /* 0x0000000236047892 */ /* 0x000fc4000f8ec0ff */
[----:B------:R-:W-:Y:S02]  /*0fc0*/  USHF.L.U32 UR27, UR54, 0xb, URZ ;  /* 0x0000000b361b7899 */ /* 0x000fe400080006ff */
[----:B------:R-:W-:Y:S02]  /*0fd0*/  UISETP.GT.U32.AND UP0, UPT, UR4, 0xffff, UPT ;  /* 0x0000ffff0400788c */ /* 0x000fe4000bf04070 */
[----:B------:R-:W3:Y:S01]  /*0fe0*/  F2I.U32.TRUNC.NTZ R2, R2 ;  /* 0x0000000200027305 */ /* 0x000ee2000020f000 */
[----:B------:R-:W-:Y:S01]  /*0ff0*/  UMOV UR35, 0x5 ;  /* 0x0000000500237882 */ /* 0x000fe20000000000 */
[----:B------:R-:W-:Y:S02]  /*1000*/  USEL UR24, UR46, 0xffff, !UP1 ;  /* 0x0000ffff2e187887 */ /* 0x000fe4000c800000 */
[----:B------:R-:W-:Y:S01]  /*1010*/  USEL UR25, UR4, 0xffff, !UP0 ;  /* 0x0000ffff04197887 */ /* 0x000fe2000c000000 */
[----:B-1----:R-:W-:Y:S02]  /*1020*/  R2UR UR5, R3 ;  /* 0x00000000030572ca */ /* 0x002fe400000e0000 */
[----:B---3--:R-:W-:-:S02]  /*1030*/  R2UR UR6, R2 ;  /* 0x00000000020672ca */ /* 0x008fc400000e0000 */
[----:B------:R-:W-:-:S09]  /*1040*/  PRMT R2, RZ, 0x7610, R2 ;  /* 0x00007610ff027816 */ /* 0x000fd20000000002 */
[----:B------:R-:W-:-:S04]  /*1050*/  UIADD3 UR5, UPT, UPT, -UR5, URZ, URZ ;  /* 0x000000ff05057290 */ /* 0x000fc8000fffe1ff */
[----:B------:R-:W-:Y:S02]  /*1060*/  UIMAD UR5, UR7, UR5, UR29 ;  /* 0x00000005070572a4 */ /* 0x000fe4000f8e021d */
[----:B------:R-:W-:-:S04]  /*1070*/  UIADD3 UR4, UPT, UPT, -UR6, URZ, URZ ;  /* 0x000000ff06047290 */ /* 0x000fc8000fffe1ff */
[----:B------:R-:W-:Y:S01]  /*1080*/  IMAD.U32 R48, RZ, RZ, UR5 ;  /* 0x00000005ff307e24 */ /* 0x000fe2000f8e00ff */
[----:B------:R-:W-:-:S06]  /*1090*/  UIMAD UR4, UR8, UR4, UR32 ;  /* 0x00000004080472a4 */ /* 0x000fcc000f8e0220 */
[----:B------:R-:W-:Y:S01]  /*10a0*/  IMAD.U32 R47, RZ, RZ, UR4 ;  /* 0x00000004ff2f7e24 */ /* 0x000fe2000f8e00ff */
[----:B--2-4-:R-:W-:Y:S06]  /*10b0*/  BRA.U UP4, `(.L_x_17) ;  /* 0x0000000104447547 */ /* 0x014fec000b800000 */
[----:B------:R-:W-:Y:S02]  /*10c0*/  R2UR UR4, R47 ;  /* 0x000000002f0472ca */ /* 0x000fe400000e0000 */
[----:B------:R-:W-:-:S11]  /*10d0*/  R2UR UR6, R48 ;  /* 0x00000000300672ca */ /* 0x000fd600000e0000 */
[----:B------:R-:W-:Y:S02]  /*10e0*/  UISETP.NE.AND UP0, UPT, UR4, URZ, UPT ;  /* 0x000000ff0400728c */ /* 0x000fe4000bf05270 */
[----:B------:R-:W-:Y:S02]  /*10f0*/  UISETP.NE.AND UP1, UPT, UR4, 0x1, UPT ;  /* 0x000000010400788c */ /* 0x000fe4000bf25270 */
[----:B------:R-:W-:Y:S02]  /*1100*/  UISETP.NE.AND UP2, UPT, UR6, URZ, UP0 ;  /* 0x000000ff0600728c */ /* 0x000fe40008745270 */
[----:B------:R-:W-:Y:S02]  /*1110*/  USEL UR4, URZ, 0x2, UP0 ;  /* 0x00000002ff047887 */ /* 0x000fe40008000000 */
[----:B------:R-:W-:Y:S02]  /*1120*/  USEL UR8, URZ, 0x1, UP2 ;  /* 0x00000001ff087887 */ /* 0x000fe40009000000 */
[----:B------:R-:W-:-:S02]  /*1130*/  UISETP.NE.AND UP2, UPT, UR6, URZ, UPT ;  /* 0x000000ff0600728c */ /* 0x000fc4000bf45270 */
[----:B------:R-:W-:Y:S02]  /*1140*/  USEL UR5, URZ, 0x4, UP1 ;  /* 0x00000004ff057887 */ /* 0x000fe40008800000 */
[----:B------:R-:W-:Y:S02]  /*1150*/  UISETP.NE.AND UP0, UPT, UR6, 0x1, UPT ;  /* 0x000000010600788c */ /* 0x000fe4000bf05270 */
[----:B------:R-:W-:Y:S02]  /*1160*/  USEL UR6, URZ, 0x8, UP1 ;  /* 0x00000008ff067887 */ /* 0x000fe40008800000 */
[----:B------:R-:W-:Y:S02]  /*1170*/  USEL UR7, UR5, 0x4, UP2 ;  /* 0x0000000405077887 */ /* 0x000fe40009000000 */
[----:B------:R-:W-:Y:S02]  /*1180*/  USEL UR4, UR4, 0x2, UP0 ;  /* 0x0000000204047887 */ /* 0x000fe40008000000 */
[----:B------:R-:W-:-:S02]  /*1190*/  USEL UR5, UR6, 0x8, UP0 ;  /* 0x0000000806057887 */ /* 0x000fc40008000000 */
[----:B------:R-:W-:-:S04]  /*11a0*/  UIADD3 UR4, UPT, UPT, UR4, UR7, UR8 ;  /* 0x0000000704047290 */ /* 0x000fc8000fffe008 */
[----:B------:R-:W-:-:S06]  /*11b0*/  UIADD3 UR4, UPT, UPT, UR4, UR5, URZ ;  /* 0x0000000504047290 */ /* 0x000fcc000fffe0ff */
[----:B------:R-:W-:-:S07]  /*11c0*/  IMAD.U32 R2, RZ, RZ, UR4 ;  /* 0x00000004ff027e24 */ /* 0x000fce000f8e00ff */
.L_x_17:
[----:B------:R-:W1:Y:S01]  /*11d0*/  S2UR UR36, SR_CTAID.Z ;  /* 0x00000000002479c3 */ /* 0x000e620000002700 */
[----:B------:R-:W-:Y:S01]  /*11e0*/  UISETP.GE.AND UP0, UPT, UR23, 0x1, UPT ;  /* 0x000000011700788c */ /* 0x000fe2000bf06270 */
[----:B------:R-:W-:-:S08]  /*11f0*/  UMOV UR34, 0x3 ;  /* 0x0000000300227882 */ /* 0x000fd00000000000 */
[----:B------:R-:W-:Y:S05]  /*1200*/  BRA.U !UP0, `(.L_x_18) ;  /* 0x0000000108d47547 */ /* 0x000fea000b800000 */
[----:B------:R-:W2:Y:S01]  /*1210*/  LDCU.128 UR12, c[0x0][0xb10] ;  /* 0x00016200ff0c77ac */ /* 0x000ea20008000c00 */
[----:B------:R-:W3:Y:S01]  /*1220*/  LDCU UR6, c[0x0][0x370] ;  /* 0x00006e00ff0677ac */ /* 0x000ee20008000800 */
[----:B------:R-:W4:Y:S01]  /*1230*/  LDCU UR5, c[0x0][0x374] ;  /* 0x00006e80ff0577ac */ /* 0x000f220008000800 */
[----:B------:R-:W1:Y:S01]  /*1240*/  LDCU UR30, c[0x0][0xb0c] ;  /* 0x00016180ff1e77ac */ /* 0x000e620008000800 */
[----:B------:R-:W1:Y:S01]  /*1250*/  LDCU UR4, c[0x0][0xb20] ;  /* 0x00016400ff0477ac */ /* 0x000e620008000800 */
[----:B------:R-:W1:Y:S01]  /*1260*/  LDCU.64 UR8, c[0x0][0xb28] ;  /* 0x00016500ff0877ac */ /* 0x000e620008000a00 */
[----:B--2---:R-:W-:Y:S02]  /*1270*/  UISETP.NE.AND UP0, UPT, UR14, 0x1, UPT ;  /* 0x000000010e00788c */ /* 0x004fe4000bf05270 */
[----:B----4-:R-:W-:Y:S02]  /*1280*/  UIMAD.WIDE.U32 UR10, UR5, UR15, URZ ;  /* 0x0000000f050a72a5 */ /* 0x010fe4000f8e00ff */
[----:B---3--:R-:W-:-:S02]  /*1290*/  UIMAD.WIDE.U32 UR18, UR6, UR12, URZ ;  /* 0x0000000c061272a5 */ /* 0x008fc4000f8e00ff */
[----:B-1----:R-:W-:Y:S02]  /*12a0*/  UISETP.NE.AND UP1, UPT, UR30, 0x1, UPT ;  /* 0x000000011e00788c */ /* 0x002fe4000bf25270 */
[----:B------:R-:W-:Y:S01]  /*12b0*/  UISETP.NE.AND UP2, UPT, UR23, 0x1, UPT ;  /* 0x000000011700788c */ /* 0x000fe2000bf45270 */
[----:B------:R-:W-:Y:S02]  /*12c0*/  UMOV UR10, UR11 ;  /* 0x0000000b000a7c82 */ /* 0x000fe40008000000 */
[----:B------:R-:W-:Y:S01]  /*12d0*/  UMOV UR18, UR19 ;  /* 0x0000001300127c82 */ /* 0x000fe20008000000 */
[----:B------:R-:W-:Y:S02]  /*12e0*/  @UP0 USHF.R.U32.HI UR5, URZ, UR4, UR10 ;  /* 0x00000004ff050299 */ /* 0x000fe4000801160a */
[----:B------:R-:W-:Y:S02]  /*12f0*/  UIMAD.WIDE.U32 UR20, UR32, UR15, URZ ;  /* 0x0000000f201472a5 */ /* 0x000fe4000f8e00ff */
[----:B------:R-:W-:-:S02]  /*1300*/  UIMAD.WIDE.U32 UR10, UR5, UR8, URZ ;  /* 0x00000008050a72a5 */ /* 0x000fc4000f8e00ff */
[----:B------:R-:W-:Y:S02]  /*1310*/  @UP1 USHF.R.U32.HI UR6, URZ, UR13, UR18 ;  /* 0x0000000dff061299 */ /* 0x000fe40008011612 */
[----:B------:R-:W-:Y:S02]  /*1320*/  UIMAD.WIDE.U32 UR16, UR29, UR12, URZ ;  /* 0x0000000c1d1072a5 */ /* 0x000fe4000f8e00ff */
[----:B------:R-:W-:Y:S01]  /*1330*/  UIMAD.WIDE.U32 UR18, UR6, UR8, URZ ;  /* 0x00000008061272a5 */ /* 0x000fe2000f8e00ff */
[----:B------:R-:W-:Y:S01]  /*1340*/  UMOV UR20, UR21 ;  /* 0x0000001500147c82 */ /* 0x000fe20008000000 */
[----:B------:R-:W-:Y:S01]  /*1350*/  UMOV UR10, UR11 ;  /* 0x0000000b000a7c82 */ /* 0x000fe20008000000 */
[----:B------:R-:W-:Y:S02]  /*1360*/  USHF.R.U32.HI UR20, URZ, UR4, UR20 ;  /* 0x00000004ff147299 */ /* 0x000fe40008011614 */
[----:B------:R-:W-:Y:S02]  /*1370*/  @UP2 USHF.R.U32.HI UR5, URZ, UR9, UR10 ;  /* 0x00000009ff052299 */ /* 0x000fe4000801160a */
[----:B------:R-:W-:Y:S01]  /*1380*/  UMOV UR7, UR19 ;  /* 0x0000001300077c82 */ /* 0x000fe20008000000 */
[----:B------:R-:W-:Y:S01]  /*1390*/  UMOV UR16, UR17 ;  /* 0x0000001100107c82 */ /* 0x000fe20008000000 */
[----:B------:R-:W-:-:S02]  /*13a0*/  @UP2 USHF.R.U32.HI UR6, URZ, UR9, UR7 ;  /* 0x00000009ff062299 */ /* 0x000fc40008011607 */
[----:B------:R-:W-:Y:S02]  /*13b0*/  USHF.R.U32.HI UR13, URZ, UR13, UR16 ;  /* 0x0000000dff0d7299 */ /* 0x000fe40008011610 */
[----:B------:R-:W-:Y:S02]  /*13c0*/  USEL UR4, UR32, UR20, !UP0 ;  /* 0x0000001420047287 */ /* 0x000fe4000c000000 */
[----:B------:R-:W-:Y:S02]  /*13d0*/  UIMAD UR7, UR5, UR23, URZ ;  /* 0x00000017050772a4 */ /* 0x000fe4000f8e02ff */
[----:B------:R-:W-:Y:S02]  /*13e0*/  USEL UR5, UR29, UR13, !UP1 ;  /* 0x0000000d1d057287 */ /* 0x000fe4000c800000 */
[----:B------:R-:W-:Y:S02]  /*13f0*/  UIMAD UR12, UR6, UR23, URZ ;  /* 0x00000017060c72a4 */ /* 0x000fe4000f8e02ff */
[----:B------:R-:W-:-:S02]  /*1400*/  UISETP.GE.AND UP0, UPT, UR4, UR7, UPT ;  /* 0x000000070400728c */ /* 0x000fc4000bf06270 */
[----:B------:R-:W-:Y:S02]  /*1410*/  UIMAD.WIDE.U32 UR10, UR4, UR8, URZ ;  /* 0x00000008040a72a5 */ /* 0x000fe4000f8e00ff */
[----:B------:R-:W-:Y:S02]  /*1420*/  UISETP.GE.OR UP0, UPT, UR5, UR12, UP0 ;  /* 0x0000000c0500728c */ /* 0x000fe40008706670 */
[----:B------:R-:W-:Y:S02]  /*1430*/  UIMAD.WIDE.U32 UR12, UR5, UR8, URZ ;  /* 0x00000008050c72a5 */ /* 0x000fe4000f8e00ff */
[----:B------:R-:W-:Y:S01]  /*1440*/  UIADD3 UR10, UPT, UPT, -UR4, URZ, URZ ;  /* 0x000000ff040a7290 */ /* 0x000fe2000fffe1ff */
[----:B------:R-:W-:Y:S01]  /*1450*/  UMOV UR8, UR11 ;  /* 0x0000000b00087c82 */ /* 0x000fe20008000000 */
[----:B------:R-:W-:Y:S02]  /*1460*/  UIADD3 UR11, UPT, UPT, -UR5, URZ, URZ ;  /* 0x000000ff050b7290 */ /* 0x000fe4000fffe1ff */
[----:B------:R-:W-:-:S03]  /*1470*/  USHF.R.U32.HI UR8, URZ, UR9, UR8 ;  /* 0x00000009ff087299 */ /* 0x000fc60008011608 */
[----:B------:R-:W-:Y:S01]  /*1480*/  @!UP0 UMOV UR7, UR13 ;  /* 0x0000000d00078c82 */ /* 0x000fe20008000000 */
[----:B------:R-:W-:Y:S02]  /*1490*/  UIMAD UR32, UR14, UR10, UR32 ;  /* 0x0000000a0e2072a4 */ /* 0x000fe4000f8e0220 */
[----:B------:R-:W-:Y:S02]  /*14a0*/  USEL UR8, UR4, UR8, !UP2 ;  /* 0x0000000804087287 */ /* 0x000fe4000d000000 */
[----:B------:R-:W-:Y:S02]  /*14b0*/  @!UP0 USHF.R.U32.HI UR7, URZ, UR9, UR7 ;  /* 0x00000009ff078299 */ /* 0x000fe40008011607 */
[----:B------:R-:W-:Y:S02]  /*14c0*/  UIADD3 UR9, UPT, UPT, -UR8, URZ, URZ ;  /* 0x000000ff08097290 */ /* 0x000fe4000fffe1ff */
[----:B------:R-:W-:Y:S02]  /*14d0*/  @!UP0 USEL UR7, UR5, UR7, !UP2 ;  /* 0x0000000705078287 */ /* 0x000fe4000d000000 */
[----:B------:R-:W-:-:S02]  /*14e0*/  UIMAD UR9, UR23, UR9, UR4 ;  /* 0x00000009170972a4 */ /* 0x000fc4000f8e0204 */
[----:B------:R-:W-:Y:S02]  /*14f0*/  @!UP0 UIADD3 UR8, UPT, UPT, UR8, -UR7, URZ ;  /* 0x8000000708088290 */ /* 0x000fe4000fffe0ff */
[----:B------:R-:W-:Y:S02]  /*1500*/  @!UP0 UIMAD UR6, UR9, UR6, UR7 ;  /* 0x00000006090682a4 */ /* 0x000fe4000f8e0207 */
[----:B------:R-:W-:Y:S02]  /*1510*/  @!UP0 UIMAD UR4, UR8, UR23, UR5 ;  /* 0x00000017080482a4 */ /* 0x000fe4000f8e0205 */
[----:B------:R-:W-:Y:S02]  /*1520*/  UIMAD UR29, UR30, UR11, UR29 ;  /* 0x0000000b1e1d72a4 */ /* 0x000fe4000f8e021d */
[----:B------:R-:W-:Y:S01]  /*1530*/  UIMAD UR32, UR4, UR14, UR32 ;  /* 0x0000000e042072a4 */ /* 0x000fe2000f8e0220 */
[----:B------:R-:W-:Y:S02]  /*1540*/  @!UP0 UMOV UR5, UR6 ;  /* 0x0000000600058c82 */ /* 0x000fe40008000000 */
[----:B------:R-:W-:-:S12]  /*1550*/  UIMAD UR29, UR5, UR30, UR29 ;  /* 0x0000001e051d72a4 */ /* 0x000fd8000f8e021d */
.L_x_18:
[----:B------:R-:W-:Y:S02]  /*1560*/  UISETP.NE.AND UP1, UPT, UR31, 0x1, UPT ;  /* 0x000000011f00788c */ /* 0x000fe4000bf25270 */
[----:B------:R-:W-:Y:S02]  /*1570*/  ULOP3.LUT UR24, UR24, 0xffff, URZ, 0xc0, !UPT ;  /* 0x0000ffff18187892 */ /* 0x000fe4000f8ec0ff */
[----:B------:R-:W-:Y:S02]  /*1580*/  ULOP3.LUT UR21, UR25, 0xffff, URZ, 0xc0, !UPT ;  /* 0x0000ffff19157892 */ /* 0x000fe4000f8ec0ff */
[----:B------:R-:W-:Y:S02]  /*1590*/  UISETP.NE.AND UP0, UPT, UR22, 0x2, UPT ;  /* 0x000000021600788c */ /* 0x000fe4000bf05270 */
[----:B------:R-:W-:Y:S02]  /*15a0*/  ULOP3.LUT UR28, UR28, 0x800, URZ, 0xc0, !UPT ;  /* 0x000008001c1c7892 */ /* 0x000fe4000f8ec0ff */
[----:B------:R-:W-:-:S02]  /*15b0*/  ULOP3.LUT UR27, UR27, 0x800, URZ, 0xc0, !UPT ;  /* 0x000008001b1b7892 */ /* 0x000fc4000f8ec0ff */
[----:B------:R-:W-:Y:S02]  /*15c0*/  USHF.L.U32 UR24, UR35, UR24, URZ ;  /* 0x0000001823187299 */ /* 0x000fe400080006ff */
[----:B------:R-:W-:Y:S01]  /*15d0*/  USHF.L.U32 UR21, UR34, UR21, URZ ;  /* 0x0000001522157299 */ /* 0x000fe200080006ff */
[----:B------:R-:W-:Y:S11]  /*15e0*/  BRA.U UP1, `(.L_x_19) ;  /* 0x0000000101447547 */ /* 0x000ff6000b800000 */
[----:B------:R-:W2:Y:S01]  /*15f0*/  LDCU.128 UR8, c[0x0][0xb10] ;  /* 0x00016200ff0877ac */ /* 0x000ea20008000c00 */
[----:B------:R-:W3:Y:S01]  /*1600*/  LDCU UR12, c[0x0][0xb0c] ;  /* 0x00016180ff0c77ac */ /* 0x000ee20008000800 */
[----:B------:R-:W4:Y:S01]  /*1610*/  LDCU UR13, c[0x0][0xb20] ;  /* 0x00016400ff0d77ac */ /* 0x000f220008000800 */
[----:B--2---:R-:W-:Y:S02]  /*1620*/  UIMAD.WIDE.U32 UR6, UR29, UR8, URZ ;  /* 0x000000081d0672a5 */ /* 0x004fe4000f8e00ff */
[----:B------:R-:W-:Y:S02]  /*1630*/  UIMAD.WIDE.U32 UR4, UR32, UR11, URZ ;  /* 0x0000000b200472a5 */ /* 0x000fe4000f8e00ff */
[----:B---3--:R-:W-:Y:S02]  /*1640*/  UISETP.NE.AND UP2, UPT, UR12, 0x1, UPT ;  /* 0x000000010c00788c */ /* 0x008fe4000bf45270 */
[----:B------:R-:W-:Y:S01]  /*1650*/  UISETP.NE.AND UP1, UPT, UR10, 0x1, UPT ;  /* 0x000000010a00788c */ /* 0x000fe2000bf25270 */
[----:B------:R-:W-:-:S02]  /*1660*/  UMOV UR6, UR7 ;  /* 0x0000000700067c82 */ /* 0x000fc40008000000 */
[----:B------:R-:W-:Y:S01]  /*1670*/  UMOV UR4, UR5 ;  /* 0x0000000500047c82 */ /* 0x000fe20008000000 */
[----:B------:R-:W-:Y:S02]  /*1680*/  USHF.R.U32.HI UR9, URZ, UR9, UR6 ;  /* 0x00000009ff097299 */ /* 0x000fe40008011606 */
[----:B----4-:R-:W-:Y:S02]  /*1690*/  USHF.R.U32.HI UR4, URZ, UR13, UR4 ;  /* 0x0000000dff047299 */ /* 0x010fe40008011604 */
[----:B------:R-:W-:Y:S02]  /*16a0*/  USEL UR5, UR29, UR9, !UP2 ;  /* 0x000000091d057287 */ /* 0x000fe4000d000000 */
[----:B------:R-:W-:-:S04]  /*16b0*/  USEL UR4, UR32, UR4, !UP1 ;  /* 0x0000000420047287 */ /* 0x000fc8000c800000 */
[----:B------:R-:W-:Y:S02]  /*16c0*/  UIADD3 UR6, UPT, UPT, UR5, -UR4, URZ ;  /* 0x8000000405067290 */ /* 0x000fe4000fffe0ff */
[----:B------:R-:W-:Y:S02]  /*16d0*/  UIADD3 UR4, UPT, UPT, -UR5, UR4, URZ ;  /* 0x0000000405047290 */ /* 0x000fe4000fffe1ff */
[----:B------:R-:W-:Y:S02]  /*16e0*/  UIMAD UR32, UR6, UR10, UR32 ;  /* 0x0000000a062072a4 */ /* 0x000fe4000f8e0220 */
[----:B------:R-:W-:-:S12]  /*16f0*/  UIMAD UR29, UR4, UR12, UR29 ;  /* 0x0000000c041d72a4 */ /* 0x000fd8000f8e021d */
.L_x_19:
[----:B------:R-:W-:Y:S05]  /*1700*/  BRA.U !UP5, `(.L_x_20) ;  /* 0x000000010d0c7547 */ /* 0x000fea000b800000 */
[----:B------:R-:W-:Y:S01]  /*1710*/  UCGABAR_WAIT ;  /* 0x0000000000007dc7 */ /* 0x000fe20008000000 */
[----:B------:R-:W-:Y:S01]  /*1720*/  CCTL.IVALL ;  /* 0x00000000ff00798f */ /* 0x000fe20002000000 */
[----:B------:R-:W-:Y:S05]  /*1730*/  BRA `(.L_x_21) ;  /* 0x0000000000047947 */ /* 0x000fea0003800000 */
.L_x_20:
[----:B------:R-:W-:Y:S06]  /*1740*/  BAR.SYNC.DEFER_BLOCKING 0x0 ;  /* 0x0000000000007b1d */ /* 0x000fec0000010000 */
.L_x_21:
[----:B------:R-:W-:Y:S05]  /*1750*/  BRA.U UP0, `(.L_x_22) ;  /* 0x0000001100c87547 */ /* 0x000fea000b800000 */
[----:B------:R-:W2:Y:S01]  /*1760*/  LDCU UR6, c[0x0][0x38c] ;  /* 0x00007180ff0677ac */ /* 0x000ea20008000800 */
[----:B------:R-:W-:Y:S01]  /*1770*/  PLOP3.LUT P1, PT, PT, PT, UP3, 0x80, 0x8 ;  /* 0x000000000008781c */ /* 0x000fe20003f2f038 */
[----:B------:R-:W-:Y:S01]  /*1780*/  IMAD.MOV.U32 R12, RZ, RZ, 0x1 ;  /* 0x00000001ff0c7424 */ /* 0x000fe200078e00ff */
[----:B------:R-:W-:Y:S01]  /*1790*/  ISETP.EQ.OR P2, PT, R0, RZ, P3 ;  /* 0x000000ff0000720c */ /* 0x000fe20001f42670 */
[----:B------:R-:W-:Y:S01]  /*17a0*/  UISETP.NE.AND UP1, UPT, UR22, URZ, UPT ;  /* 0x000000ff1600728c */ /* 0x000fe2000bf25270 */
[----:B------:R-:W-:Y:S02]  /*17b0*/  PLOP3.LUT P1, PT, P1, PT, PT, 0x8, 0x80 ;  /* 0x000000000080781c */ /* 0x000fe40000f2e170 */
[----:B------:R-:W-:Y:S01]  /*17c0*/  CS2R R10, SRZ ;  /* 0x00000000000a7805 */ /* 0x000fe2000001ff00 */
[----:B------:R-:W-:Y:S01]  /*17d0*/  IMAD.MOV.U32 R9, RZ, RZ, RZ ;  /* 0x000000ffff097224 */ /* 0x000fe200078e00ff */
[----:B------:R-:W3:Y:S01]  /*17e0*/  LDCU UR41, c[0x0][0x370] ;  /* 0x00006e00ff2977ac */ /* 0x000ee20008000800 */
[----:B------:R-:W-:Y:S01]  /*17f0*/  IMAD.MOV.U32 R8, RZ, RZ, 0x1 ;  /* 0x00000001ff087424 */ /* 0x000fe200078e00ff */
[----:B------:R-:W4:Y:S01]  /*1800*/  LDCU.64 UR30, c[0x0][0x348] ;  /* 0x00006900ff1e77ac */ /* 0x000f220008000a00 */
[----:B------:R-:W1:Y:S01]  /*1810*/  LDCU UR39, c[0x0][0x374] ;  /* 0x00006e80ff2777ac */ /* 0x000e620008000800 */
[----:B--2---:R-:W-:-:S02]  /*1820*/  UIADD3 UR5, UPT, UPT, UR6, 0x3f, URZ ;  /* 0x0000003f06057890 */ /* 0x004fc4000fffe0ff */
[----:B------:R-:W-:Y:S02]  /*1830*/  UIADD3 UR47, UPT, UPT, UR6, 0x7e, URZ ;  /* 0x0000007e062f7890 */ /* 0x000fe4000fffe0ff */
[----:B------:R-:W-:-:S04]  /*1840*/  USHF.R.S32.HI UR4, URZ, 0x1f, UR5 ;  /* 0x0000001fff047899 */ /* 0x000fc80008011405 */
[----:B------:R-:W-:Y:S02]  /*1850*/  ULEA.HI UR4, UR4, UR5, URZ, 0x6 ;  /* 0x0000000504047291 */ /* 0x000fe4000f8f30ff */
[----:B------:R-:W-:Y:S02]  /*1860*/  USHF.L.U32 UR5, UR26, 0x5, URZ ;  /* 0x000000051a057899 */ /* 0x000fe400080006ff */
[----:B------:R-:W-:Y:S02]  /*1870*/  USHF.R.S32.HI UR43, URZ, 0x6, UR4 ;  /* 0x00000006ff2b7899 */ /* 0x000fe40008011404 */
[----:B------:R-:W-:Y:S02]  /*1880*/  UIADD3 UR4, UPT, UPT, UR6, -0x1, URZ ;  /* 0xffffffff06047890 */ /* 0x000fe4000fffe0ff */
[----:B------:R-:W-:Y:S02]  /*1890*/  UISETP.LT.U32.AND UP0, UPT, UR43, 0x3, UPT ;  /* 0x000000032b00788c */ /* 0x000fe4000bf01070 */
[----:B------:R-:W-:-:S02]  /*18a0*/  UISETP.GE.U32.AND UP2, UPT, UR4, -0x7f, UPT ;  /* 0xffffff810400788c */ /* 0x000fc4000bf46070 */
[----:B------:R-:W-:Y:S02]  /*18b0*/  USEL UR42, UR43, 0x3, UP0 ;  /* 0x000000032b2a7887 */ /* 0x000fe40008000000 */
[----:B------:R-:W-:Y:S02]  /*18c0*/  ULOP3.LUT UR44, UR5, 0x20, URZ, 0xe2, !UPT ;  /* 0x00000020052c7892 */ /* 0x000fe4000f8ee2ff */
[----:B------:R-:W-:Y:S02]  /*18d0*/  UIADD3 UR25, UPT, UPT, UR42, -0x1, URZ ;  /* 0xffffffff2a197890 */ /* 0x000fe4000fffe0ff */
[----:B------:R-:W-:Y:S02]  /*18e0*/  USEL UR26, UR33, 0x2, UP1 ;  /* 0x00000002211a7887 */ /* 0x000fe40008800000 */
[----:B------:R-:W-:Y:S02]  /*18f0*/  UIADD3 UR45, UPT, UPT, UR43, -UR42, URZ ;  /* 0x8000002a2b2d7290 */ /* 0x000fe4000fffe0ff */
[----:B------:R-:W-:Y:S01]  /*1900*/  @UP2 UIADD3 UR25, UPT, UPT, UR42, URZ, URZ ;  /* 0x000000ff2a192290 */ /* 0x000fe2000fffe0ff */
[----:B------:R-:W-:-:S03]  /*1910*/  UMOV UR5, URZ ;  /* 0x000000ff00057c82 */ /* 0x000fc60008000000 */
[----:B-1-34-:R-:W-:-:S12]  /*1920*/  UIADD3 UR25, UPT, UPT, UR25, 0x1, URZ ;  /* 0x0000000119197890 */ /* 0x01afd8000fffe0ff */
.L_x_42:
[----:B------:R-:W-:Y:S01]  /*1930*/  UISETP.NE.AND UP0, UPT, UR54, URZ, UPT ;  /* 0x000000ff3600728c */ /* 0x000fe2000bf05270 */
[----:B------:R-:W1:Y:S08]  /*1940*/  S2UR UR54, SR_CgaCtaId ;  /* 0x00000000003679c3 */ /* 0x000e700000008800 */
[----:B------:R-:W-:Y:S05]  /*1950*/  BRA.U UP0, `(.L_x_23) ;  /* 0x0000000100347547 */ /* 0x000fea000b800000 */
[----:B------:R-:W2:Y:S01]  /*1960*/  S2R R0, SR_CgaCtaId ;  /* 0x0000000000007919 */ /* 0x000ea20000008800 */
[----:B------:R-:W-:-:S04]  /*1970*/  MOV R2, 0x400 ;  /* 0x0000040000027802 */ /* 0x000fc80000000f00 */
[----:B--2---:R-:W-:Y:S02]  /*1980*/  LEA R0, R0, R2, 0x18 ;  /* 0x0000000200007211 */ /* 0x004fe400078ec0ff */
[----:B------:R-:W-:-:S03]  /*1990*/  SHF.L.U32 R2, R8, 0x1f, RZ ;  /* 0x0000001f08027819 */ /* 0x000fc600000006ff */
[----:B------:R-:W-:-:S04]  /*19a0*/  IMAD R0, R9, 0x8, R0 ;  /* 0x0000000809007824 */ /* 0x000fc800078e0200 */
[----:B------:R-:W2:Y:S02]  /*19b0*/  SYNCS.PHASECHK.TRANS64.TRYWAIT P0, [R0+URZ+0xe0], R2 ;  /* 0x0000e002000075a7 */ /* 0x000ea400080011ff */
[----:B--2---:R-:W-:Y:S05]  /*19c0*/  @!P0 BRA `(.L_x_24) ;  /* 0x0000005c00188947 */ /* 0x004fea0003800000 */
.L_x_121:
[----:B------:R-:W-:Y:S01]  /*19d0*/  VIADD R9, R9, 0x1 ;  /* 0x0000000109097836 */ /* 0x000fe20000000000 */
[----:B------:R2:W-:Y:S04]  /*19e0*/  SYNCS.ARRIVE.TRANS64.A1T0 RZ, [R0+URZ+0xd0], RZ ;  /* 0x0000d0ff00ff79a7 */ /* 0x0005e800081000ff */
[----:B------:R-:W-:-:S04]  /*19f0*/  ISETP.NE.AND P0, PT, R9, 0x2, PT ;  /* 0x000000020900780c */ /* 0x000fc80003f05270 */
[----:B------:R-:W-:Y:S02]  /*1a00*/  SEL R9, R9, RZ, P0 ;  /* 0x000000ff09097207 */ /* 0x000fe40000000000 */
[----:B--2---:R-:W-:-:S04]  /*1a10*/  SEL R0, RZ, 0x1, P0 ;  /* 0x00000001ff007807 */ /* 0x004fc80000000000 */
[----:B------:R-:W-:-:S07]  /*1a20*/  LOP3.LUT R8, R8, R0, RZ, 0x3c, !PT ;  /* 0x0000000008087212 */ /* 0x000fce00078e3cff */
.L_x_23:
[----:B------:R-:W-:Y:S01]  /*1a30*/  UMOV UR6, 0x400 ;  /* 0x0000040000067882 */ /* 0x000fe20000000000 */
[----:B------:R-:W-:Y:S01]  /*1a40*/  SHF.L.U32 R0, R12, 0x1f, RZ ;  /* 0x0000001f0c007819 */ /* 0x000fe200000006ff */
[----:B-1----:R-:W-:Y:S02]  /*1a50*/  ULEA UR6, UR54, UR6, 0x18 ;  /* 0x0000000636067291 */ /* 0x002fe4000f8ec0ff */
[----:B------:R-:W-:Y:S02]  /*1a60*/  UISETP.GE.U32.AND UP0, UPT, UR47, 0x7f, UPT ;  /* 0x0000007f2f00788c */ /* 0x000fe4000bf06070 */
[----:B------:R-:W-:Y:S02]  /*1a70*/  ULEA UR4, UR5, UR6, 0x3 ;  /* 0x0000000605047291 */ /* 0x000fe4000f8e18ff */
[----:B------:R-:W-:Y:S02]  /*1a80*/  ULEA UR11, UR32, UR46, 0x1 ;  /* 0x0000002e200b7291 */ /* 0x000fe4000f8e08ff */
[----:B------:R-:W-:-:S02]  /*1a90*/  ULEA UR35, UR29, UR44, 0x6 ;  /* 0x0000002c1d237291 */ /* 0x000fc4000f8e30ff */
[----:B------:R-:W-:Y:S01]  /*1aa0*/  USHF.L.U32 UR11, UR11, 0x5, URZ ;  /* 0x000000050b0b7899 */ /* 0x000fe200080006ff */
[----:B------:R-:W-:Y:S02]  /*1ab0*/  UMOV UR13, URZ ;  /* 0x000000ff000d7c82 */ /* 0x000fe40008000000 */
[----:B------:R1:W2:Y:S01]  /*1ac0*/  SYNCS.PHASECHK.TRANS64.TRYWAIT P0, [UR4+0x18], R0 ;  /* 0x00001800ff0075a7 */ /* 0x0002a20008001104 */
[----:B------:R-:W-:Y:S08]  /*1ad0*/  BRA.U !UP0, `(.L_x_25) ;  /* 0x0000000108cc7547 */ /* 0x000ff0000b800000 */
[----:B------:R-:W-:Y:S01]  /*1ae0*/  UMOV UR7, URZ ;  /* 0x000000ff00077c82 */ /* 0x000fe20008000000 */
[----:B------:R-:W-:-:S05]  /*1af0*/  UMOV UR4, UR5 ;  /* 0x0000000500047c82 */ /* 0x000fca0008000000 */
.L_x_31:
[----:B------:R-:W-:Y:S01]  /*1b00*/  ULEA UR33, UR4, UR6, 0x3 ;  /* 0x0000000604217291 */ /* 0x000fe2000f8e18ff */
[----:B------:R-:W-:Y:S01]  /*1b10*/  @!P3 MOV R2, 0x4000 ;  /* 0x000040000002b802 */ /* 0x000fe20000000f00 */
[----:B--2-4-:R-:W-:Y:S10]  /*1b20*/  @P0 BRA `(.L_x_26) ;  /* 0x00000000000c0947 */ /* 0x014ff40003800000 */
[----:B------:R-:W-:-:S04]  /*1b30*/  SHF.L.U32 R3, R12, 0x1f, RZ ;  /* 0x0000001f0c037819 */ /* 0x000fc800000006ff */
[----:B------:R-:W2:Y:S02]  /*1b40*/  SYNCS.PHASECHK.TRANS64.TRYWAIT P0, [UR33+0x18], R3 ;  /* 0x00001803ff0075a7 */ /* 0x000ea40008001121 */
[----:B--2---:R-:W-:Y:S05]  /*1b50*/  @!P0 BRA `(.L_x_27) ;  /* 0x0000005800c88947 */ /* 0x004fea0003800000 */
.L_x_26:
[----:B------:R2:W-:Y:S01]  /*1b60*/  @!P3 SYNCS.ARRIVE.TRANS64 RZ, [UR33], R2 ;  /* 0x00000002ffffb9a7 */ /* 0x0005e20008000021 */
[----:B------:R-:W-:-:S04]  /*1b70*/  ULOP3.LUT UR5, UR26, 0x2, URZ, 0xfc, !UPT ;  /* 0x000000021a057892 */ /* 0x000fc8000f8efcff */
[----:B------:R-:W-:-:S09]  /*1b80*/  UISETP.NE.AND UP0, UPT, UR5, 0x2, UPT ;  /* 0x000000020500788c */ /* 0x000fd2000bf05270 */
[----:B------:R-:W-:Y:S05]  /*1b90*/  BRA.U UP0, `(.L_x_28) ;  /* 0x0000000100047547 */ /* 0x000fea000b800000 */
[----:B------:R-:W-:Y:S05]  /*1ba0*/  BPT.TRAP 0x1 ;  /* 0x000000040000795c */ /* 0x000fea0000300000 */
.L_x_28:
[----:B------:R-:W-:Y:S04]  /*1bb0*/  BSSY.RECONVERGENT B0, `(.L_x_29) ;  /* 0x0000003000007945 */ /* 0x000fe80003800200 */
[----:B------:R-:W-:Y:S05]  /*1bc0*/  @P2 BRA `(.L_x_30) ;  /* 0x0000000000042947 */ /* 0x000fea0003800000 */
[----:B------:R-:W-:Y:S05]  /*1bd0*/  BPT.TRAP 0x1 ;  /* 0x000000040000795c */ /* 0x000fea0000300000 */
.L_x_30:
[----:B------:R-:W-:Y:S05]  /*1be0*/  BSYNC.RECONVERGENT B0 ;  /* 0x0000000000007941 */ /* 0x000fea0003800200 */
.L_x_29:
[----:B------:R-:W-:Y:S02]  /*1bf0*/  UIADD3 UR5, UPT, UPT, UR4, 0x1, URZ ;  /* 0x0000000104057890 */ /* 0x000fe4000fffe0ff */
[----:B------:R-:W-:Y:S02]  /*1c00*/  USHF.L.U32 UR4, UR4, 0xc, URZ ;  /* 0x0000000c04047899 */ /* 0x000fe400080006ff */
[----:B------:R-:W-:Y:S02]  /*1c10*/  UISETP.NE.AND UP0, UPT, UR5, 0x3, UPT ;  /* 0x000000030500788c */ /* 0x000fe4000bf05270 */
[----:B------:R-:W-:Y:S02]  /*1c20*/  ULOP3.LUT UR32, UR28, UR4, URZ, 0xfc, !UPT ;  /* 0x000000041c207292 */ /* 0x000fe4000f8efcff */
[----:B------:R-:W-:Y:S02]  /*1c30*/  USEL UR9, URZ, 0x1, UP0 ;  /* 0x00000001ff097887 */ /* 0x000fe40008000000 */
[----:B------:R-:W-:-:S02]  /*1c40*/  USEL UR5, UR5, URZ, UP0 ;  /* 0x000000ff05057287 */ /* 0x000fc40008000000 */
[----:B------:R-:W-:Y:S02]  /*1c50*/  UIADD3 UR14, UP0, UPT, UR30, 0x180, URZ ;  /* 0x000001801e0e7890 */ /* 0x000fe4000ff1e0ff */
[----:B------:R-:W-:Y:S01]  /*1c60*/  ULEA UR8, UR5, UR6, 0x3 ;  /* 0x0000000605087291 */ /* 0x000fe2000f8e18ff */
[----:B------:R-:W-:Y:S01]  /*1c70*/  LOP3.LUT R12, R12, UR9, RZ, 0x3c, !PT ;  /* 0x000000090c0c7c12 */ /* 0x000fe2000f8e3cff */
[----:B------:R-:W-:Y:S02]  /*1c80*/  ULOP3.LUT UR4, UR27, UR4, URZ, 0xfc, !UPT ;  /* 0x000000041b047292 */ /* 0x000fe4000f8efcff */
[----:B------:R-:W-:Y:S01]  /*1c90*/  USHF.L.U32 UR34, UR7, 0x6, URZ ;  /* 0x0000000607227899 */ /* 0x000fe200080006ff */
[----:B-1----:R-:W-:Y:S01]  /*1ca0*/  SHF.L.U32 R0, R12, 0x1f, RZ ;  /* 0x0000001f0c007819 */ /* 0x002fe200000006ff */
[----:B------:R-:W-:Y:S02]  /*1cb0*/  UIADD3 UR7, UPT, UPT, UR7, 0x1, URZ ;  /* 0x0000000107077890 */ /* 0x000fe4000fffe0ff */
[----:B------:R-:W-:Y:S01]  /*1cc0*/  UIADD3 UR16, UP1, UPT, UR30, 0x80, URZ ;  /* 0x000000801e107890 */ /* 0x000fe2000ff3e0ff */
[----:B------:R3:W4:Y:S01]  /*1cd0*/  SYNCS.PHASECHK.TRANS64.TRYWAIT P0, [UR8+0x18], R0 ;  /* 0x00001800ff0075a7 */ /* 0x0007220008001108 */
[----:B------:R-:W-:-:S02]  /*1ce0*/  ULEA UR32, UR32, UR6, 0x1 ;  /* 0x0000000620207291 */ /* 0x000fc4000f8e08ff */
[----:B------:R-:W-:Y:S02]  /*1cf0*/  ULEA UR4, UR4, UR6, 0x1 ;  /* 0x0000000604047291 */ /* 0x000fe4000f8e08ff */
[----:B------:R-:W-:Y:S02]  /*1d00*/  UIADD3.X UR15, UPT, UPT, URZ, UR31, URZ, UP0, !UPT ;  /* 0x0000001fff0f7290 */ /* 0x000fe400087fe4ff */
[----:B------:R-:W-:Y:S02]  /*1d10*/  UISETP.NE.AND UP0, UPT, UR7, UR25, UPT ;  /* 0x000000190700728c */ /* 0x000fe4000bf05270 */
[----:B------:R-:W-:Y:S02]  /*1d20*/  UIADD3.X UR17, UPT, UPT, URZ, UR31, URZ, UP1, !UPT ;  /* 0x0000001fff117290 */ /* 0x000fe40008ffe4ff */
[----:B------:R-:W-:Y:S02]  /*1d30*/  UIADD3 UR32, UPT, UPT, UR32, 0x3400, URZ ;  /* 0x0000340020207890 */ /* 0x000fe4000fffe0ff */
[----:B------:R-:W-:-:S02]  /*1d40*/  UIADD3 UR8, UPT, UPT, UR4, 0x9400, URZ ;  /* 0x0000940004087890 */ /* 0x000fc4000fffe0ff */
[----:B------:R-:W-:Y:S02]  /*1d50*/  UPRMT UR13, URZ, 0x5410, UR24 ;  /* 0x00005410ff0d7896 */ /* 0x000fe40008000018 */
[----:B------:R-:W-:Y:S01]  /*1d60*/  UPRMT UR4, URZ, 0x5410, UR21 ;  /* 0x00005410ff047896 */ /* 0x000fe20008000015 */
[----:B------:R-:W-:Y:S01]  /*1d70*/  UMOV UR18, 0x0 ;  /* 0x0000000000127882 */ /* 0x000fe20000000000 */
[----:B------:R-:W-:Y:S01]  /*1d80*/  UMOV UR19, 0x10000000 ;  /* 0x1000000000137882 */ /* 0x000fe20000000000 */
[----:B------:R-:W-:Y:S01]  /*1d90*/  UMOV UR12, UR36 ;  /* 0x00000024000c7c82 */ /* 0x000fe20008000000 */
[----:B------:R-:W-:Y:S01]  /*1da0*/  UMOV UR9, UR33 ;  /* 0x0000002100097c82 */ /* 0x000fe20008000000 */
[----:B------:R-:W-:Y:S02]  /*1db0*/  UMOV UR10, UR34 ;  /* 0x00000022000a7c82 */ /* 0x000fe40008000000 */
[----:B------:R1:W-:Y:S02]  /*1dc0*/  UTMALDG.3D.MULTICAST [UR32], [UR16], UR13, desc[UR18] ;  /* 0x00001220100073b4 */ /* 0x0003e4000801180d */
[----:B------:R2:W-:Y:S01]  /*1dd0*/  UTMALDG.3D.MULTICAST [UR8], [UR14], UR4, desc[UR18] ;  /* 0x000012080e0073b4 */ /* 0x0005e20008011804 */
[----:B-1----:R-:W-:Y:S01]  /*1de0*/  UMOV UR13, UR25 ;  /* 0x00000019000d7c82 */ /* 0x002fe20008000000 */
[----:B--2---:R-:W-:Y:S01]  /*1df0*/  UMOV UR4, UR5 ;  /* 0x0000000500047c82 */ /* 0x004fe20008000000 */
[----:B---3--:R-:W-:Y:S05]  /*1e00*/  BRA.U UP0, `(.L_x_31) ;  /* 0xfffffffd003c7547 */ /* 0x008fea000b83ffff */
.L_x_25:
[----:B------:R-:W-:Y:S01]  /*1e10*/  ULEA UR4, UR5, UR6, 0x3 ;  /* 0x0000000605047291 */ /* 0x000fe2000f8e18ff */
[----:B-1----:R-:W-:Y:S01]  /*1e20*/  SHF.L.U32 R0, R12, 0x1f, RZ ;  /* 0x0000001f0c007819 */ /* 0x002fe200000006ff */
[----:B------:R-:W-:Y:S01]  /*1e30*/  @!P1 SYNCS.ARRIVE.TRANS64.A1T0 RZ, [UR6+0x68], RZ ;  /* 0x000068ffffff99a7 */ /* 0x000fe20008100006 */
[----:B------:R-:W-:-:S06]  /*1e40*/  UISETP.GT.AND UP0, UPT, UR43, UR42, UPT ;  /* 0x0000002a2b00728c */ /* 0x000fcc000bf04270 */
[----:B--2-4-:R1:W2:Y:S03]  /*1e50*/  SYNCS.PHASECHK.TRANS64.TRYWAIT P0, [UR4+0x18], R0 ;  /* 0x00001800ff0075a7 */ /* 0x0142a60008001104 */
[----:B------:R-:W-:Y:S05]  /*1e60*/  BRA.U !UP0, `(.L_x_32) ;  /* 0x0000000108d07547 */ /* 0x000fea000b800000 */
[----:B------:R-:W-:Y:S01]  /*1e70*/  UIADD3 UR29, UPT, UPT, UR45, UR13, URZ ;  /* 0x0000000d2d1d7290 */ /* 0x000fe2000fffe0ff */
[----:B------:R-:W-:-:S11]  /*1e80*/  UMOV UR4, UR5 ;  /* 0x0000000500047c82 */ /* 0x000fd60008000000 */
.L_x_38:
[----:B------:R-:W-:Y:S01]  /*1e90*/  ULEA UR17, UR4, UR6, 0x3 ;  /* 0x0000000604117291 */ /* 0x000fe2000f8e18ff */
[----:B--2---:R-:W-:Y:S01]  /*1ea0*/  @!P3 MOV R2, 0x4000 ;  /* 0x000040000002b802 */ /* 0x004fe20000000f00 */
[----:B--2-4-:R-:W-:Y:S10]  /*1eb0*/  @P0 BRA `(.L_x_33) ;  /* 0x00000000000c0947 */ /* 0x014ff40003800000 */
[----:B------:R-:W-:-:S04]  /*1ec0*/  SHF.L.U32 R3, R12, 0x1f, RZ ;  /* 0x0000001f0c037819 */ /* 0x000fc800000006ff */
[----:B------:R-:W2:Y:S02]  /*1ed0*/  SYNCS.PHASECHK.TRANS64.TRYWAIT P0, [UR17+0x18], R3 ;  /* 0x00001803ff0075a7 */ /* 0x000ea40008001111 */
[----:B--2---:R-:W-:Y:S05]  /*1ee0*/  @!P0 BRA `(.L_x_34) ;  /* 0x0000005400fc8947 */ /* 0x004fea0003800000 */
.L_x_33:
[----:B------:R2:W-:Y:S01]  /*1ef0*/  @!P3 SYNCS.ARRIVE.TRANS64 RZ, [UR17], R2 ;  /* 0x00000002ffffb9a7 */ /* 0x0005e20008000011 */
[----:B------:R-:W-:-:S04]  /*1f00*/  ULOP3.LUT UR5, UR26, 0x2, URZ, 0xfc, !UPT ;  /* 0x000000021a057892 */ /* 0x000fc8000f8efcff */
[----:B------:R-:W-:-:S09]  /*1f10*/  UISETP.NE.AND UP0, UPT, UR5, 0x2, UPT ;  /* 0x000000020500788c */ /* 0x000fd2000bf05270 */
[----:B------:R-:W-:Y:S05]  /*1f20*/  BRA.U UP0, `(.L_x_35) ;  /* 0x0000000100047547 */ /* 0x000fea000b800000 */
[----:B------:R-:W-:Y:S05]  /*1f30*/  BPT.TRAP 0x1 ;  /* 0x000000040000795c */ /* 0x000fea0000300000 */
.L_x_35:
[----:B------:R-:W-:Y:S04]  /*1f40*/  BSSY.RECONVERGENT B0, `(.L_x_36) ;  /* 0x0000003000007945 */ /* 0x000fe80003800200 */
[----:B------:R-:W-:Y:S05]  /*1f50*/  @P2 BRA `(.L_x_37) ;  /* 0x0000000000042947 */ /* 0x000fea0003800000 */
[----:B------:R-:W-:Y:S05]  /*1f60*/  BPT.TRAP 0x1 ;  /* 0x000000040000795c */ /* 0x000fea0000300000 */
.L_x_37:
[----:B------:R-:W-:Y:S05]  /*1f70*/  BSYNC.RECONVERGENT B0 ;  /* 0x0000000000007941 */ /* 0x000fea0003800200 */
.L_x_36:
[----:B------:R-:W-:Y:S02]  /*1f80*/  UIADD3 UR5, UPT, UPT, UR4, 0x1, URZ ;  /* 0x0000000104057890 */ /* 0x000fe4000fffe0ff */
[----:B------:R-:W-:Y:S02]  /*1f90*/  USHF.L.U32 UR4, UR4, 0xc, URZ ;  /* 0x0000000c04047899 */ /* 0x000fe400080006ff */
[----:B------:R-:W-:Y:S02]  /*1fa0*/  UISETP.NE.AND UP0, UPT, UR5, 0x3, UPT ;  /* 0x000000030500788c */ /* 0x000fe4000bf05270 */
[----:B------:R-:W-:Y:S02]  /*1fb0*/  USHF.L.U32 UR18, UR13, 0x6, URZ ;  /* 0x000000060d127899 */ /* 0x000fe400080006ff */
[----:B------:R-:W-:Y:S02]  /*1fc0*/  USEL UR8, URZ, 0x1, UP0 ;  /* 0x00000001ff087887 */ /* 0x000fe40008000000 */
[----:B------:R-:W-:-:S02]  /*1fd0*/  USEL UR5, UR5, URZ, UP0 ;  /* 0x000000ff05057287 */ /* 0x000fc40008000000 */
[----:B------:R-:W-:Y:S02]  /*1fe0*/  UIADD3 UR22, UP0, UPT, UR30, 0x180, URZ ;  /* 0x000001801e167890 */ /* 0x000fe4000ff1e0ff */
[----:B------:R-:W-:Y:S01]  /*1ff0*/  ULEA UR7, UR5, UR6, 0x3 ;  /* 0x0000000605077291 */ /* 0x000fe2000f8e18ff */
[----:B------:R-:W-:Y:S01]  /*2000*/  LOP3.LUT R12, R12, UR8, RZ, 0x3c, !PT ;  /* 0x000000080c0c7c12 */ /* 0x000fe2000f8e3cff */
[----:B------:R-:W-:Y:S02]  /*2010*/  ULOP3.LUT UR8, UR27, UR4, URZ, 0xfc, !UPT ;  /* 0x000000041b087292 */ /* 0x000fe4000f8efcff */
[----:B------:R-:W-:Y:S01]  /*2020*/  UIADD3 UR13, UPT, UPT, UR13, 0x1, URZ ;  /* 0x000000010d0d7890 */ /* 0x000fe2000fffe0ff */
[----:B-1----:R-:W-:Y:S01]  /*2030*/  SHF.L.U32 R0, R12, 0x1f, RZ ;  /* 0x0000001f0c007819 */ /* 0x002fe200000006ff */
[----:B------:R-:W-:Y:S02]  /*2040*/  UIADD3 UR14, UP1, UPT, UR30, 0x80, URZ ;  /* 0x000000801e0e7890 */ /* 0x000fe4000ff3e0ff */
[----:B------:R-:W-:Y:S01]  /*2050*/  UIADD3.X UR23, UPT, UPT, URZ, UR31, URZ, UP0, !UPT ;  /* 0x0000001fff177290 */ /* 0x000fe200087fe4ff */
[----:B------:R3:W4:Y:S01]  /*2060*/  SYNCS.PHASECHK.TRANS64.TRYWAIT P0, [UR7+0x18], R0 ;  /* 0x00001800ff0075a7 */ /* 0x0007220008001107 */
[----:B------:R-:W-:-:S02]  /*2070*/  ULOP3.LUT UR7, UR28, UR4, URZ, 0xfc, !UPT ;  /* 0x000000041c077292 */ /* 0x000fc4000f8efcff */
[----:B------:R-:W-:Y:S02]  /*2080*/  ULEA UR8, UR8, UR6, 0x1 ;  /* 0x0000000608087291 */ /* 0x000fe4000f8e08ff */
[----:B------:R-:W-:Y:S02]  /*2090*/  ULEA UR7, UR7, UR6, 0x1 ;  /* 0x0000000607077291 */ /* 0x000fe4000f8e08ff */
[----:B------:R-:W-:Y:S02]  /*20a0*/  UISETP.NE.AND UP0, UPT, UR13, UR29, UPT ;  /* 0x0000001d0d00728c */ /* 0x000fe4000bf05270 */
[----:B------:R-:W-:Y:S02]  /*20b0*/  UIADD3 UR16, UPT, UPT, UR7, 0x3400, URZ ;  /* 0x0000340007107890 */ /* 0x000fe4000fffe0ff */
[----:B------:R-:W-:Y:S02]  /*20c0*/  UIADD3.X UR15, UPT, UPT, URZ, UR31, URZ, UP1, !UPT ;  /* 0x0000001fff0f7290 */ /* 0x000fe40008ffe4ff */
[----:B------:R-:W-:-:S02]  /*20d0*/  UPRMT UR7, URZ, 0x5410, UR24 ;  /* 0x00005410ff077896 */ /* 0x000fc40008000018 */
[----:B------:R-:W-:Y:S02]  /*20e0*/  UIADD3 UR8, UPT, UPT, UR8, 0x9400, URZ ;  /* 0x0000940008087890 */ /* 0x000fe4000fffe0ff */
[----:B------:R-:W-:Y:S01]  /*20f0*/  UPRMT UR4, URZ, 0x5410, UR21 ;  /* 0x00005410ff047896 */ /* 0x000fe20008000015 */
[----:B------:R-:W-:Y:S01]  /*2100*/  UMOV UR32, 0x0 ;  /* 0x0000000000207882 */ /* 0x000fe20000000000 */
[----:B------:R-:W-:Y:S01]  /*2110*/  UMOV UR33, 0x10000000 ;  /* 0x1000000000217882 */ /* 0x000fe20000000000 */
[----:B------:R-:W-:Y:S01]  /*2120*/  UMOV UR19, UR35 ;  /* 0x0000002300137c82 */ /* 0x000fe20008000000 */
[----:B------:R-:W-:Y:S01]  /*2130*/  UMOV UR20, UR36 ;  /* 0x0000002400147c82 */ /* 0x000fe20008000000 */
[----:B------:R-:W-:Y:S01]  /*2140*/  UMOV UR12, UR36 ;  /* 0x00000024000c7c82 */ /* 0x000fe20008000000 */
[----:B------:R-:W-:Y:S01]  /*2150*/  UMOV UR9, UR17 ;  /* 0x0000001100097c82 */ /* 0x000fe20008000000 */
[----:B------:R-:W-:Y:S01]  /*2160*/  UMOV UR10, UR18 ;  /* 0x00000012000a7c82 */ /* 0x000fe20008000000 */
[----:B------:R-:W-:Y:S01]  /*2170*/  UTMALDG.3D.MULTICAST [UR16], [UR14], UR7, desc[UR32] ;  /* 0x000020100e0073b4 */ /* 0x000fe20008011807 */
[----:B------:R1:W-:Y:S02]  /*2180*/  UTMALDG.3D.MULTICAST [UR8], [UR22], UR4, desc[UR32] ;  /* 0x00002008160073b4 */ /* 0x0003e40008011804 */
[----:B-1----:R-:W-:Y:S01]  /*2190*/  UMOV UR4, UR5 ;  /* 0x0000000500047c82 */ /* 0x002fe20008000000 */
[----:B---3--:R-:W-:Y:S05]  /*21a0*/  BRA.U UP0, `(.L_x_38) ;  /* 0xfffffffd00387547 */ /* 0x008fea000b83ffff */
.L_x_32:
[C---:B------:R-:W-:Y:S01]  /*21b0*/  LEA R3, R11.reuse, UR6, 0x3 ;  /* 0x000000060b037c11 */ /* 0x040fe2000f8e18ff */
[----:B------:R-:W-:Y:S01]  /*21c0*/  NOP ;  /* 0x0000000000007918 */ /* 0x000fe20000000000 */
[----:B-1----:R-:W-:Y:S02]  /*21d0*/  SHF.L.U32 R0, R10, 0x1f, RZ ;  /* 0x0000001f0a007819 */ /* 0x002fe400000006ff */
[----:B------:R-:W-:Y:S02]  /*21e0*/  LEA R4, R11, UR6, 0x4 ;  /* 0x000000060b047c11 */ /* 0x000fe4000f8e20ff */
[----:B--2-4-:R-:W1:Y:S02]  /*21f0*/  SYNCS.PHASECHK.TRANS64.TRYWAIT P0, [R3+URZ+0x70], R0 ;  /* 0x00007000030075a7 */ /* 0x014e6400080011ff */
[----:B-1----:R-:W-:Y:S05]  /*2200*/  @!P0 BRA `(.L_x_39) ;  /* 0x00000054004c8947 */ /* 0x002fea0003800000 */
.L_x_124:
[----:B------:R-:W2:Y:S01]  /*2210*/  LDS.128 R4, [R4+0x100] ;  /* 0x0001000004047984 */ /* 0x000ea20000000c00 */
[----:B------:R-:W-:Y:S01]  /*2220*/  UISETP.GE.AND UP0, UPT, UR40, 0x1, UPT ;  /* 0x000000012800788c */ /* 0x000fe2000bf06270 */
[----:B------:R-:W-:Y:S01]  /*2230*/  @!PT LDS RZ, [RZ] ;  /* 0x00000000fffff984 */ /* 0x000fe20000000800 */
[----:B------:R-:W-:Y:S01]  /*2240*/  @!PT LDS RZ, [RZ] ;  /* 0x00000000fffff984 */ /* 0x000fe20000000800 */
[----:B------:R-:W-:Y:S01]  /*2250*/  @!PT LDS RZ, [RZ] ;  /* 0x00000000fffff984 */ /* 0x000fe20000000800 */
[----:B------:R-:W-:Y:S01]  /*2260*/  @!PT LDS RZ, [RZ] ;  /* 0x00000000fffff984 */ /* 0x000fe20000000800 */
[----:B------:R3:W-:Y:S06]  /*2270*/  MEMBAR.ALL.CTA ;  /* 0x0000000000007992 */ /* 0x0007ec0000008000 */
[----:B---3--:R-:W3:Y:S01]  /*2280*/  FENCE.VIEW.ASYNC.S ;  /* 0x00000000000073c6 */ /* 0x008ee20000000000 */
[----:B--2---:R-:W-:-:S13]  /*2290*/  LOP3.LUT P0, RZ, R6, 0x1, RZ, 0xc0, !PT ;  /* 0x0000000106ff7812 */ /* 0x004fda000780c0ff */
[----:B---3--:R-:W-:Y:S01]  /*22a0*/  VOTEU.ANY UP1, P0 ;  /* 0x0000000000ff7886 */ /* 0x008fe20000020100 */
[----:B------:R-:W-:-:S13]  /*22b0*/  PLOP3.LUT P0, PT, PT, PT, UP1, 0x80, 0x8 ;  /* 0x000000000008781c */ /* 0x000fda0003f0f018 */
[----:B-1----:R-:W-:Y:S02]  /*22c0*/  @P0 LOP3.LUT R0, R5, 0xffff, RZ, 0xc0, !PT ;  /* 0x0000ffff05000812 */ /* 0x002fe400078ec0ff */
[----:B------:R-:W-:Y:S02]  /*22d0*/  @P0 MOV R2, R4 ;  /* 0x0000000400020202 */ /* 0x000fe40000000f00 */
[----:B------:R-:W-:Y:S01]  /*22e0*/  @P0 R2UR UR7, R0 ;  /* 0x00000000000702ca */ /* 0x000fe200000e0000 */
[----:B------:R-:W-:Y:S01]  /*22f0*/  VIADD R0, R3, 0x80 ;  /* 0x0000008003007836 */ /* 0x000fe20000000000 */
[----:B------:R-:W-:Y:S02]  /*2300*/  @P0 SHF.R.U32.HI R4, RZ, 0x10, R5 ;  /* 0x00000010ff040819 */ /* 0x000fe40000011605 */
[----:B------:R-:W-:Y:S02]  /*2310*/  @P0 R2UR UR8, R2 ;  /* 0x00000000020802ca */ /* 0x000fe400000e0000 */
[----:B------:R-:W-:-:S02]  /*2320*/  PRMT R0, RZ, 0x654, R0 ;  /* 0x00000654ff007816 */ /* 0x000fc40000000000 */
[----:B------:R-:W-:Y:S02]  /*2330*/  @P0 R2UR UR4, R4 ;  /* 0x00000000040402ca */ /* 0x000fe400000e0000 */
[----:B------:R1:W-:Y:S03]  /*2340*/  SYNCS.ARRIVE.TRANS64.RED.A1T0 RZ, [R0+URZ], RZ ;  /* 0x000000ff00ff79a7 */ /* 0x0003e600081004ff */
[----:B------:R-:W-:-:S04]  /*2350*/  @UP1 UMOV UR37, UR7 ;  /* 0x0000000700251c82 */ /* 0x000fc80008000000 */
[----:B------:R-:W-:-:S04]  /*2360*/  @UP1 UMOV UR38, UR8 ;  /* 0x0000000800261c82 */ /* 0x000fc80008000000 */
[----:B------:R-:W-:Y:S01]  /*2370*/  @UP1 UMOV UR36, UR4 ;  /* 0x0000000400241c82 */ /* 0x000fe20008000000 */
[----:B------:R-:W-:Y:S05]  /*2380*/  BRA.U !UP0, `(.L_x_40) ;  /* 0x0000000108d47547 */ /* 0x000fea000b800000 */
[----:B------:R-:W2:Y:S01]  /*2390*/  LDCU.128 UR12, c[0x0][0xb10] ;  /* 0x00016200ff0c77ac */ /* 0x000ea20008000c00 */
[----:B------:R-:W3:Y:S01]  /*23a0*/  LDCU UR29, c[0x0][0xb20] ;  /* 0x00016400ff1d77ac */ /* 0x000ee20008000800 */
[----:B------:R-:W4:Y:S01]  /*23b0*/  LDCU UR20, c[0x0][0xb0c] ;  /* 0x00016180ff1477ac */ /* 0x000f220008000800 */
[----:B------:R-:W1:Y:S01]  /*23c0*/  LDCU.64 UR10, c[0x0][0xb28] ;  /* 0x00016500ff0a77ac */ /* 0x000e620008000a00 */
[----:B------:R-:W-:Y:S02]  /*23d0*/  UISETP.NE.AND UP3, UPT, UR40, 0x1, UPT ;  /* 0x000000012800788c */ /* 0x000fe4000bf65270 */
[----:B--2---:R-:W-:Y:S02]  /*23e0*/  UIMAD.WIDE.U32 UR16, UR39, UR15, URZ ;  /* 0x0000000f271072a5 */ /* 0x004fe4000f8e00ff */
[----:B------:R-:W-:Y:S02]  /*23f0*/  UIMAD.WIDE.U32 UR8, UR41, UR12, URZ ;  /* 0x0000000c290872a5 */ /* 0x000fe4000f8e00ff */
[----:B------:R-:W-:-:S02]  /*2400*/  UISETP.NE.AND UP0, UPT, UR14, 0x1, UPT ;  /* 0x000000010e00788c */ /* 0x000fc4000bf05270 */
[----:B------:R-:W-:Y:S01]  /*2410*/  UIMAD.WIDE.U32 UR22, UR37, UR15, URZ ;  /* 0x0000000f251672a5 */ /* 0x000fe2000f8e00ff */
[----:B------:R-:W-:Y:S02]  /*2420*/  UMOV UR16, UR17 ;  /* 0x0000001100107c82 */ /* 0x000fe40008000000 */
[----:B------:R-:W-:Y:S01]  /*2430*/  UMOV UR8, UR9 ;  /* 0x0000000900087c82 */ /* 0x000fe20008000000 */
[----:B---3--:R-:W-:Y:S02]  /*2440*/  USHF.R.U32.HI UR16, URZ, UR29, UR16 ;  /* 0x0000001dff107299 */ /* 0x008fe40008011610 */
[----:B----4-:R-:W-:Y:S02]  /*2450*/  UISETP.NE.AND UP2, UPT, UR20, 0x1, UPT ;  /* 0x000000011400788c */ /* 0x010fe4000bf45270 */
[----:B------:R-:W-:Y:S02]  /*2460*/  USHF.R.U32.HI UR8, URZ, UR13, UR8 ;  /* 0x0000000dff087299 */ /* 0x000fe40008011608 */
[----:B------:R-:W-:-:S02]  /*2470*/  USEL UR7, UR39, UR16, !UP0 ;  /* 0x0000001027077287 */ /* 0x000fc4000c000000 */
[----:B------:R-:W-:Y:S02]  /*2480*/  USEL UR8, UR41, UR8, !UP2 ;  /* 0x0000000829087287 */ /* 0x000fe4000d000000 */
[----:B-1----:R-:W-:Y:S01]  /*2490*/  UIMAD.WIDE.U32 UR16, UR7, UR10, URZ ;  /* 0x0000000a071072a5 */ /* 0x002fe2000f8e00ff */
[----:B------:R-:W-:Y:S01]  /*24a0*/  UMOV UR4, UR23 ;  /* 0x0000001700047c82 */ /* 0x000fe20008000000 */
[----:B------:R-:W-:Y:S02]  /*24b0*/  UIMAD.WIDE.U32 UR18, UR38, UR12, URZ ;  /* 0x0000000c261272a5 */ /* 0x000fe4000f8e00ff */
[----:B------:R-:W-:-:S03]  /*24c0*/  UIMAD.WIDE.U32 UR22, UR8, UR10, URZ ;  /* 0x0000000a081672a5 */ /* 0x000fc6000f8e00ff */
[----:B------:R-:W-:Y:S01]  /*24d0*/  UMOV UR16, UR17 ;  /* 0x0000001100107c82 */ /* 0x000fe20008000000 */
[----:B------:R-:W-:Y:S02]  /*24e0*/  USHF.R.U32.HI UR4, URZ, UR29, UR4 ;  /* 0x0000001dff047299 */ /* 0x000fe40008011604 */
[----:B------:R-:W-:Y:S01]  /*24f0*/  @UP3 USHF.R.U32.HI UR7, URZ, UR11, UR16 ;  /* 0x0000000bff073299 */ /* 0x000fe20008011610 */
[----:B------:R-:W-:Y:S01]  /*2500*/  UMOV UR18, UR19 ;  /* 0x0000001300127c82 */ /* 0x000fe20008000000 */
[----:B------:R-:W-:Y:S01]  /*2510*/  UMOV UR22, UR23 ;  /* 0x0000001700167c82 */ /* 0x000fe20008000000 */
[----:B------:R-:W-:Y:S02]  /*2520*/  USHF.R.U32.HI UR13, URZ, UR13, UR18 ;  /* 0x0000000dff0d7299 */ /* 0x000fe40008011612 */
[----:B------:R-:W-:Y:S02]  /*2530*/  USEL UR4, UR37, UR4, !UP0 ;  /* 0x0000000425047287 */ /* 0x000fe4000c000000 */
[----:B------:R-:W-:-:S02]  /*2540*/  @UP3 USHF.R.U32.HI UR8, URZ, UR11, UR22 ;  /* 0x0000000bff083299 */ /* 0x000fc40008011616 */
[----:B------:R-:W-:Y:S02]  /*2550*/  UIMAD UR9, UR40, UR7, URZ ;  /* 0x00000007280972a4 */ /* 0x000fe4000f8e02ff */
[----:B------:R-:W-:Y:S02]  /*2560*/  USEL UR7, UR38, UR13, !UP2 ;  /* 0x0000000d26077287 */ /* 0x000fe4000d000000 */
[----:B------:R-:W-:Y:S02]  /*2570*/  UIMAD UR12, UR40, UR8, URZ ;  /* 0x00000008280c72a4 */ /* 0x000fe4000f8e02ff */
[----:B------:R-:W-:Y:S02]  /*2580*/  UISETP.GE.AND UP0, UPT, UR4, UR9, UPT ;  /* 0x000000090400728c */ /* 0x000fe4000bf06270 */
[----:B------:R-:W-:Y:S02]  /*2590*/  UIMAD.WIDE.U32 UR16, UR4, UR10, URZ ;  /* 0x0000000a041072a5 */ /* 0x000fe4000f8e00ff */
[----:B------:R-:W-:-:S02]  /*25a0*/  UISETP.GE.OR UP0, UPT, UR7, UR12, UP0 ;  /* 0x0000000c0700728c */ /* 0x000fc40008706670 */
        /* <DEDUP_REMOVED lines=19> */
.L_x_40:
[----:B------:R-:W2:Y:S02]  /*26e0*/  LDCU UR4, c[0x0][0xb30] ;  /* 0x00016600ff0477ac */ /* 0x000ea40008000800 */
[----:B--2---:R-:W-:-:S09]  /*26f0*/  UISETP.NE.AND UP0, UPT, UR4, 0x1, UPT ;  /* 0x000000010400788c */ /* 0x004fd2000bf05270 */
[----:B------:R-:W-:Y:S05]  /*2700*/  BRA.U UP0, `(.L_x_41) ;  /* 0x0000000100447547 */ /* 0x000fea000b800000 */
        /* <DEDUP_REMOVED lines=17> */
.L_x_41:
[----:B------:R-:W-:Y:S01]  /*2820*/  VIADD R11, R11, 0x1 ;  /* 0x000000010b0b7836 */ /* 0x000fe20000000000 */
[----:B------:R-:W-:Y:S02]  /*2830*/  R2UR UR7, R48 ;  /* 0x00000000300772ca */ /* 0x000fe400000e0000 */
[----:B------:R-:W-:Y:S02]  /*2840*/  R2UR UR4, R47 ;  /* 0x000000002f0472ca */ /* 0x000fe400000e0000 */
[C---:B------:R-:W-:Y:S02]  /*2850*/  ISETP.NE.AND P0, PT, R11.reuse, 0x2, PT ;  /* 0x000000020b00780c */ /* 0x040fe40003f05270 */
[----:B------:R-:W-:Y:S02]  /*2860*/  PLOP3.LUT P1, PT, PT, PT, PT, 0x80, 0x8 ;  /* 0x000000000008781c */ /* 0x000fe40003f2f070 */
[----:B-1----:R-:W-:Y:S02]  /*2870*/  SEL R0, RZ, 0x1, P0 ;  /* 0x00000001ff007807 */ /* 0x002fe40000000000 */
[----:B------:R-:W-:-:S02]  /*2880*/  SEL R11, R11, RZ, P0 ;  /* 0x000000ff0b0b7207 */ /* 0x000fc40000000000 */
[----:B------:R-:W-:Y:S01]  /*2890*/  LOP3.LUT R10, R10, R0, RZ, 0x3c, !PT ;  /* 0x000000000a0a7212 */ /* 0x000fe200078e3cff */
[----:B------:R-:W-:Y:S02]  /*28a0*/  UIADD3 UR29, UPT, UPT, UR38, UR7, URZ ;  /* 0x00000007261d7290 */ /* 0x000fe4000fffe0ff */
[----:B------:R-:W-:Y:S01]  /*28b0*/  UIADD3 UR32, UPT, UPT, UR37, UR4, URZ ;  /* 0x0000000425207290 */ /* 0x000fe2000fffe0ff */
[----:B------:R-:W-:Y:S11]  /*28c0*/  BRA.U UP1, `(.L_x_42) ;  /* 0xfffffff101187547 */ /* 0x000ff6000b83ffff */
[----:B------:R-:W-:Y:S01]  /*28d0*/  UIADD3 UR6, UPT, UPT, UR6, 0x18, URZ ;  /* 0x0000001806067890 */ /* 0x000fe2000fffe0ff */
[----:B------:R-:W-:-:S03]  /*28e0*/  SHF.L.U32 R2, R12, 0x1f, RZ ;  /* 0x0000001f0c027819 */ /* 0x000fc600000006ff */
[----:B------:R-:W-:-:S09]  /*28f0*/  ULEA UR4, UR5, UR6, 0x3 ;  /* 0x0000000605047291 */ /* 0x000fd2000f8e18ff */
[----:B------:R-:W1:Y:S02]  /*2900*/  SYNCS.PHASECHK.TRANS64.TRYWAIT P0, [UR4], R2 ;  /* 0x00000002ff0075a7 */ /* 0x000e640008001104 */
[----:B-1----:R-:W-:Y:S05]  /*2910*/  @!P0 BRA `(.L_x_43) ;  /* 0x0000004c009c8947 */ /* 0x002fea0003800000 */
.L_x_126:
[----:B------:R-:W-:-:S04]  /*2920*/  UIADD3 UR4, UPT, UPT, UR5, 0x1, URZ ;  /* 0x0000000105047890 */ /* 0x000fc8000fffe0ff */
[----:B------:R-:W-:-:S04]  /*2930*/  UISETP.NE.AND UP0, UPT, UR4, 0x3, UPT ;  /* 0x000000030400788c */ /* 0x000fc8000bf05270 */
[----:B------:R-:W-:Y:S02]  /*2940*/  USEL UR7, URZ, 0x1, UP0 ;  /* 0x00000001ff077887 */ /* 0x000fe40008000000 */
[----:B------:R-:W-:-:S04]  /*2950*/  USEL UR4, UR4, URZ, UP0 ;  /* 0x000000ff04047287 */ /* 0x000fc80008000000 */
[----:B------:R-:W-:Y:S01]  /*2960*/  ULEA UR5, UR4, UR6, 0x3 ;  /* 0x0000000604057291 */ /* 0x000fe2000f8e18ff */
[----:B------:R-:W-:-:S04]  /*2970*/  LOP3.LUT R12, R12, UR7, RZ, 0x3c, !PT ;  /* 0x000000070c0c7c12 */ /* 0x000fc8000f8e3cff */
[----:B-1----:R-:W-:-:S04]  /*2980*/  SHF.L.U32 R2, R12, 0x1f, RZ ;  /* 0x0000001f0c027819 */ /* 0x002fc800000006ff */
[----:B------:R-:W1:Y:S02]  /*2990*/  SYNCS.PHASECHK.TRANS64.TRYWAIT P0, [UR5], R2 ;  /* 0x00000002ff0075a7 */ /* 0x000e640008001105 */
[----:B-1----:R-:W-:Y:S05]  /*29a0*/  @!P0 BRA `(.L_x_44) ;  /* 0x0000004c00908947 */ /* 0x002fea0003800000 */
.L_x_128:
[----:B------:R-:W-:-:S04]  /*29b0*/  UIADD3 UR4, UPT, UPT, UR4, 0x1, URZ ;  /* 0x0000000104047890 */ /* 0x000fc8000fffe0ff */
[----:B------:R-:W-:-:S04]  /*29c0*/  UISETP.NE.AND UP0, UPT, UR4, 0x3, UPT ;  /* 0x000000030400788c */ /* 0x000fc8000bf05270 */
[----:B------:R-:W-:Y:S02]  /*29d0*/  USEL UR5, URZ, 0x1, UP0 ;  /* 0x00000001ff057887 */ /* 0x000fe40008000000 */
[----:B------:R-:W-:-:S04]  /*29e0*/  USEL UR4, UR4, URZ, UP0 ;  /* 0x000000ff04047287 */ /* 0x000fc80008000000 */
[----:B------:R-:W-:Y:S01]  /*29f0*/  ULEA UR4, UR4, UR6, 0x3 ;  /* 0x0000000604047291 */ /* 0x000fe2000f8e18ff */
[----:B-1----:R-:W-:-:S04]  /*2a00*/  LOP3.LUT R2, R12, UR5, RZ, 0x3c, !PT ;  /* 0x000000050c027c12 */ /* 0x002fc8000f8e3cff */
[----:B------:R-:W-:Y:S01]  /*2a10*/  SHF.L.U32 R2, R2, 0x1f, RZ ;  /* 0x0000001f02027819 */ /* 0x000fe200000006ff */
[----:B------:R-:W-:-:S07]  /*2a20*/  IMAD.U32 R0, RZ, RZ, UR4 ;  /* 0x00000004ff007e24 */ /* 0x000fce000f8e00ff */
.L_x_45:
[----:B-1----:R1:W2:Y:S02]  /*2a30*/  SYNCS.PHASECHK.TRANS64.TRYWAIT P0, [R0+URZ], R2 ;  /* 0x00000002000075a7 */ /* 0x0022a400080011ff */
[----:B--2---:R-:W-:Y:S05]  /*2a40*/  @!P0 NANOSLEEP.SYNCS 0x989680 ;  /* 0x009896800000895d */ /* 0x004fea0003900000 */
[----:B------:R-:W2:Y:S02]  /*2a50*/  @!P0 SYNCS.PHASECHK.TRANS64 P0, [R0+URZ], R2 ;  /* 0x00000002000085a7 */ /* 0x000ea400080010ff */
[----:B--2---:R-:W-:Y:S05]  /*2a60*/  @P0 EXIT ;  /* 0x000000000000094d */ /* 0x004fea0003800000 */
[----:B------:R-:W-:Y:S05]  /*2a70*/  BRA `(.L_x_45) ;  /* 0xfffffffc00ec7947 */ /* 0x000fea000383ffff */
.L_x_22:
[----:B------:R-:W-:-:S04]  /*2a80*/  UISETP.NE.AND UP0, UPT, UR54, URZ, UPT ;  /* 0x000000ff3600728c */ /* 0x000fc8000bf05270 */
[----:B------:R-:W-:-:S09]  /*2a90*/  UISETP.NE.OR UP0, UPT, UR22, 0x1, UP0 ;  /* 0x000000011600788c */ /* 0x000fd20008705670 */
[----:B------:R-:W-:Y:S05]  /*2aa0*/  BRA.U UP0, `(.L_x_46) ;  /* 0x0000000500487547 */ /* 0x000fea000b800000 */
[----:B------:R-:W-:Y:S01]  /*2ab0*/  ISETP.GE.U32.AND P2, PT, R0, 0x4, PT ;  /* 0x000000040000780c */ /* 0x000fe20003f46070 */
[----:B------:R-:W-:Y:S01]  /*2ac0*/  IMAD.MOV.U32 R12, RZ, RZ, 0x1 ;  /* 0x00000001ff0c7424 */ /* 0x000fe200078e00ff */
[----:B------:R-:W-:Y:S02]  /*2ad0*/  CS2R R10, SRZ ;  /* 0x00000000000a7805 */ /* 0x000fe4000001ff00 */
[----:B------:R-:W-:Y:S01]  /*2ae0*/  CS2R R8, SRZ ;  /* 0x0000000000087805 */ /* 0x000fe2000001ff00 */
[----:B------:R-:W-:Y:S01]  /*2af0*/  UMOV UR6, 0x400 ;  /* 0x0000040000067882 */ /* 0x000fe20000000000 */
[----:B------:R-:W-:Y:S01]  /*2b00*/  UMOV UR5, URZ ;  /* 0x000000ff00057c82 */ /* 0x000fe20008000000 */
[----:B------:R-:W-:-:S12]  /*2b10*/  ULEA UR6, UR54, UR6, 0x18 ;  /* 0x0000000636067291 */ /* 0x000fd8000f8ec0ff */
.L_x_50:
[----:B------:R-:W-:Y:S02]  /*2b20*/  LEA R2, R8, UR6, 0x3 ;  /* 0x0000000608027c11 */ /* 0x000fe4000f8e18ff */
[----:B------:R-:W-:-:S03]  /*2b30*/  SHF.L.U32 R4, R9, 0x1f, RZ ;  /* 0x0000001f09047819 */ /* 0x000fc600000006ff */
[----:B------:R-:W-:Y:S01]  /*2b40*/  VIADD R5, R2, 0xe0 ;  /* 0x000000e002057836 */ /* 0x000fe20000000000 */
[----:B------:R-:W2:Y:S02]  /*2b50*/  SYNCS.PHASECHK.TRANS64.TRYWAIT P0, [R2+URZ+0xd0], R4 ;  /* 0x0000d004020075a7 */ /* 0x000ea400080011ff */
[----:B--2---:R-:W-:Y:S05]  /*2b60*/  @!P0 BRA `(.L_x_47) ;  /* 0x0000004c00388947 */ /* 0x004fea0003800000 */
.L_x_129:
[----:B------:R-:W-:Y:S01]  /*2b70*/  ULEA UR4, UR5, UR6, 0x3 ;  /* 0x0000000605047291 */ /* 0x000fe2000f8e18ff */
[----:B--2---:R-:W-:Y:S01]  /*2b80*/  PRMT R2, RZ, 0x654, R5 ;  /* 0x00000654ff027816 */ /* 0x004fe20000000005 */
[----:B------:R-:W-:Y:S01]  /*2b90*/  @!P2 IMAD.MOV.U32 R4, RZ, RZ, 0x10 ;  /* 0x00000010ff04a424 */ /* 0x000fe200078e00ff */
[----:B------:R-:W-:Y:S01]  /*2ba0*/  SHF.L.U32 R5, R12, 0x1f, RZ ;  /* 0x0000001f0c057819 */ /* 0x000fe200000006ff */
[----:B------:R-:W-:Y:S01]  /*2bb0*/  UIADD3 UR7, UPT, UPT, UR4, 0x70, URZ ;  /* 0x0000007004077890 */ /* 0x000fe2000fffe0ff */
[----:B------:R2:W-:Y:S05]  /*2bc0*/  SYNCS.ARRIVE.TRANS64.RED.A1T0 RZ, [R2+URZ], RZ ;  /* 0x000000ff02ff79a7 */ /* 0x0005ea00081004ff */
[----:B------:R-:W-:Y:S01]  /*2bd0*/  IMAD.U32 R6, RZ, RZ, UR7 ;  /* 0x00000007ff067e24 */ /* 0x000fe2000f8e00ff */
[----:B------:R-:W3:Y:S04]  /*2be0*/  SYNCS.PHASECHK.TRANS64.TRYWAIT P0, [UR4+0x80], R5 ;  /* 0x00008005ff0075a7 */ /* 0x000ee80008001104 */
[----:B------:R-:W-:Y:S01]  /*2bf0*/  PRMT R6, R0, 0x654, R6 ;  /* 0x0000065400067816 */ /* 0x000fe20000000006 */
[----:B--23--:R-:W-:Y:S06]  /*2c00*/  @!P0 BRA `(.L_x_48) ;  /* 0x0000004c00248947 */ /* 0x00cfec0003800000 */
.L_x_131:
[----:B------:R-:W-:Y:S01]  /*2c10*/  ULEA UR8, UR5, UR6, 0x4 ;  /* 0x0000000605087291 */ /* 0x000fe2000f8e20ff */
[----:B------:R-:W-:Y:S01]  /*2c20*/  SEL R3, R6, R3, !P2 ;  /* 0x0000000306037207 */ /* 0x000fe20005000000 */
[----:B------:R-:W-:Y:S01]  /*2c30*/  UIADD3 UR9, UPT, UPT, UR4, 0x70, URZ ;  /* 0x0000007004097890 */ /* 0x000fe2000fffe0ff */
[----:B--2---:R-:W-:Y:S01]  /*2c40*/  LEA R2, R11, UR6, 0x3 ;  /* 0x000000060b027c11 */ /* 0x004fe2000f8e18ff */
[----:B------:R-:W-:Y:S01]  /*2c50*/  UIADD3 UR8, UPT, UPT, UR8, 0x100, URZ ;  /* 0x0000010008087890 */ /* 0x000fe2000fffe0ff */
[----:B------:R2:W-:Y:S01]  /*2c60*/  @!P2 SYNCS.ARRIVE.TRANS64.RED RZ, [R3+URZ], R4 ;  /* 0x0000000403ffa9a7 */ /* 0x0005e200080004ff */
[----:B------:R-:W-:Y:S01]  /*2c70*/  UIADD3 UR4, UPT, UPT, UR5, 0x1, URZ ;  /* 0x0000000105047890 */ /* 0x000fe2000fffe0ff */
[----:B------:R-:W-:-:S03]  /*2c80*/  VIADD R8, R8, 0x1 ;  /* 0x0000000108087836 */ /* 0x000fc60000000000 */
[----:B------:R-:W-:Y:S02]  /*2c90*/  UISETP.NE.AND UP0, UPT, UR4, 0x2, UPT ;  /* 0x000000020400788c */ /* 0x000fe4000bf05270 */
[----:B------:R-:W-:Y:S01]  /*2ca0*/  ISETP.NE.AND P0, PT, R8, 0x2, PT ;  /* 0x000000020800780c */ /* 0x000fe20003f05270 */
[----:B------:R-:W-:Y:S06]  /*2cb0*/  UGETNEXTWORKID.BROADCAST [UR8], [UR9] ;  /* 0x00000000080073ca */ /* 0x000fec0008000100 */
[----:B------:R-:W-:Y:S02]  /*2cc0*/  USEL UR7, URZ, 0x1, UP0 ;  /* 0x00000001ff077887 */ /* 0x000fe40008000000 */
[----:B------:R-:W-:-:S04]  /*2cd0*/  USEL UR5, UR4, URZ, UP0 ;  /* 0x000000ff04057287 */ /* 0x000fc80008000000 */
[----:B------:R-:W-:Y:S02]  /*2ce0*/  LOP3.LUT R12, R12, UR7, RZ, 0x3c, !PT ;  /* 0x000000070c0c7c12 */ /* 0x000fe4000f8e3cff */
[----:B--2---:R-:W-:-:S04]  /*2cf0*/  SHF.L.U32 R4, R10, 0x1f, RZ ;  /* 0x0000001f0a047819 */ /* 0x004fc800000006ff */
[----:B------:R-:W2:Y:S02]  /*2d00*/  SYNCS.PHASECHK.TRANS64.TRYWAIT P1, [R2+URZ+0x70], R4 ;  /* 0x00007004020075a7 */ /* 0x000ea400080211ff */
[----:B--2---:R-:W-:Y:S05]  /*2d10*/  @!P1 BRA `(.L_x_49) ;  /* 0x0000004800f89947 */ /* 0x004fea0003800000 */
.L_x_132:
[C---:B--2---:R-:W-:Y:S01]  /*2d20*/  LEA R4, R11.reuse, UR6, 0x4 ;  /* 0x000000060b047c11 */ /* 0x044fe2000f8e20ff */
[----:B------:R-:W-:Y:S01]  /*2d30*/  VIADD R2, R2, 0x80 ;  /* 0x0000008002027836 */ /* 0x000fe20000000000 */
[----:B------:R-:W-:Y:S01]  /*2d40*/  SEL R8, R8, RZ, P0 ;  /* 0x000000ff08087207 */ /* 0x000fe20000000000 */
[----:B------:R-:W-:-:S03]  /*2d50*/  VIADD R11, R11, 0x1 ;  /* 0x000000010b0b7836 */ /* 0x000fc60000000000 */
[----:B------:R-:W2:Y:S01]  /*2d60*/  LDS.128 R4, [R4+0x100] ;  /* 0x0001000004047984 */ /* 0x000ea20000000c00 */
[----:B------:R-:W-:Y:S02]  /*2d70*/  PRMT R2, RZ, 0x654, R2 ;  /* 0x00000654ff027816 */ /* 0x000fe40000000002 */
[C---:B------:R-:W-:Y:S01]  /*2d80*/  ISETP.NE.AND P1, PT, R11.reuse, 0x2, PT ;  /* 0x000000020b00780c */ /* 0x040fe20003f25270 */
[----:B------:R-:W-:Y:S01]  /*2d90*/  @!PT LDS RZ, [RZ] ;  /* 0x00000000fffff984 */ /* 0x000fe20000000800 */
[----:B------:R-:W-:Y:S01]  /*2da0*/  @!PT LDS RZ, [RZ] ;  /* 0x00000000fffff984 */ /* 0x000fe20000000800 */
[----:B------:R-:W-:Y:S01]  /*2db0*/  @!PT LDS RZ, [RZ] ;  /* 0x00000000fffff984 */ /* 0x000fe20000000800 */
[----:B------:R-:W-:Y:S01]  /*2dc0*/  @!PT LDS RZ, [RZ] ;  /* 0x00000000fffff984 */ /* 0x000fe20000000800 */
[----:B------:R3:W-:Y:S06]  /*2dd0*/  MEMBAR.ALL.CTA ;  /* 0x0000000000007992 */ /* 0x0007ec0000008000 */
[----:B---3--:R-:W3:Y:S01]  /*2de0*/  FENCE.VIEW.ASYNC.S ;  /* 0x00000000000073c6 */ /* 0x008ee20000000000 */
[----:B------:R-:W-:Y:S01]  /*2df0*/  SEL R11, R11, RZ, P1 ;  /* 0x000000ff0b0b7207 */ /* 0x000fe20000800000 */
[----:B---3--:R3:W-:Y:S01]  /*2e00*/  SYNCS.ARRIVE.TRANS64.RED.A1T0 RZ, [R2+URZ], RZ ;  /* 0x000000ff02ff79a7 */ /* 0x0087e200081004ff */
[----:B--2---:R-:W-:-:S02]  /*2e10*/  LOP3.LUT P3, RZ, R6, 0x1, RZ, 0xc0, !PT ;  /* 0x0000000106ff7812 */ /* 0x004fc4000786c0ff */
[----:B------:R-:W-:-:S04]  /*2e20*/  SEL R4, RZ, 0x1, P1 ;  /* 0x00000001ff047807 */ /* 0x000fc80000800000 */
[----:B------:R-:W-:Y:S02]  /*2e30*/  LOP3.LUT R10, R10, R4, RZ, 0x3c, !PT ;  /* 0x000000040a0a7212 */ /* 0x000fe400078e3cff */
[----:B---3--:R-:W-:-:S04]  /*2e40*/  SEL R2, RZ, 0x1, P0 ;  /* 0x00000001ff027807 */ /* 0x008fc80000000000 */
[----:B------:R-:W-:Y:S01]  /*2e50*/  LOP3.LUT R9, R9, R2, RZ, 0x3c, !PT ;  /* 0x0000000209097212 */ /* 0x000fe200078e3cff */
[----:B------:R-:W-:Y:S06]  /*2e60*/  @P3 BRA `(.L_x_50) ;  /* 0xfffffffc002c3947 */ /* 0x000fec000383ffff */
[----:B------:R-:W-:Y:S01]  /*2e70*/  ULEA UR4, UR5, UR6, 0x3 ;  /* 0x0000000605047291 */ /* 0x000fe2000f8e18ff */
[----:B------:R-:W-:-:S08]  /*2e80*/  SHF.L.U32 R2, R12, 0x1f, RZ ;  /* 0x0000001f0c027819 */ /* 0x000fd000000006ff */
[----:B------:R-:W2:Y:S02]  /*2e90*/  SYNCS.PHASECHK.TRANS64 P0, [UR4+0x80], R2 ;  /* 0x00008002ff0075a7 */ /* 0x000ea40008001004 */
[----:B--2---:R-:W-:Y:S05]  /*2ea0*/  @P0 BRA `(.L_x_51) ;  /* 0x0000000000080947 */ /* 0x004fea0003800000 */
[----:B------:R-:W2:Y:S02]  /*2eb0*/  SYNCS.PHASECHK.TRANS64.TRYWAIT P0, [UR4+0x80], R2 ;  /* 0x00008002ff0075a7 */ /* 0x000ea40008001104 */
[----:B--2---:R-:W-:Y:S05]  /*2ec0*/  @!P0 BRA `(.L_x_52) ;  /* 0x0000004800a08947 */ /* 0x004fea0003800000 */
.L_x_51:
[----:B------:R-:W-:-:S04]  /*2ed0*/  UIADD3 UR7, UPT, UPT, UR5, 0x1, URZ ;  /* 0x0000000105077890 */ /* 0x000fc8000fffe0ff */
[----:B------:R-:W-:-:S04]  /*2ee0*/  UISETP.NE.AND UP0, UPT, UR7, 0x2, UPT ;  /* 0x000000020700788c */ /* 0x000fc8000bf05270 */
[----:B------:R-:W-:Y:S02]  /*2ef0*/  USEL UR8, URZ, 0x1, UP0 ;  /* 0x00000001ff087887 */ /* 0x000fe40008000000 */
[----:B------:R-:W-:-:S04]  /*2f00*/  USEL UR7, UR7, URZ, UP0 ;  /* 0x000000ff07077287 */ /* 0x000fc80008000000 */
[----:B------:R-:W-:Y:S01]  /*2f10*/  ULEA UR7, UR7, UR6, 0x3 ;  /* 0x0000000607077291 */ /* 0x000fe2000f8e18ff */
[----:B--2---:R-:W-:-:S04]  /*2f20*/  LOP3.LUT R2, R12, UR8, RZ, 0x3c, !PT ;  /* 0x000000080c027c12 */ /* 0x004fc8000f8e3cff */
[----:B------:R-:W-:-:S04]  /*2f30*/  SHF.L.U32 R0, R2, 0x1f, RZ ;  /* 0x0000001f02007819 */ /* 0x000fc800000006ff */
[----:B------:R-:W2:Y:S02]  /*2f40*/  SYNCS.PHASECHK.TRANS64 P0, [UR7+0x80], R0 ;  /* 0x00008000ff0075a7 */ /* 0x000ea40008001007 */
[----:B-12---:R-:W-:Y:S05]  /*2f50*/  @P0 EXIT ;  /* 0x000000000000094d */ /* 0x006fea0003800000 */
[----:B------:R-:W-:Y:S02]  /*2f60*/  SHF.L.U32 R2, R2, 0x1f, RZ ;  /* 0x0000001f02027819 */ /* 0x000fe400000006ff */
[----:B------:R-:W-:-:S07]  /*2f70*/  MOV R0, UR7 ;  /* 0x0000000700007c02 */ /* 0x000fce0008000f00 */
.L_x_53:
[----:B-1----:R1:W2:Y:S02]  /*2f80*/  SYNCS.PHASECHK.TRANS64.TRYWAIT P0, [R0+URZ+0x80], R2 ;  /* 0x00008002000075a7 */ /* 0x0022a400080011ff */
[----:B--2---:R-:W-:Y:S05]  /*2f90*/  @!P0 NANOSLEEP.SYNCS 0x989680 ;  /* 0x009896800000895d */ /* 0x004fea0003900000 */
[----:B------:R-:W2:Y:S02]  /*2fa0*/  @!P0 SYNCS.PHASECHK.TRANS64 P0, [R0+URZ+0x80], R2 ;  /* 0x00008002000085a7 */ /* 0x000ea400080010ff */
[----:B--2---:R-:W-:Y:S05]  /*2fb0*/  @P0 EXIT ;  /* 0x000000000000094d */ /* 0x004fea0003800000 */
[----:B------:R-:W-:Y:S05]  /*2fc0*/  BRA `(.L_x_53) ;  /* 0xfffffffc00ec7947 */ /* 0x000fea000383ffff */
.L_x_46:
[----:B------:R-:W-:Y:S05]  /*2fd0*/  BRA.U UP4, `(.L_x_54) ;  /* 0x0000000d04d47547 */ /* 0x000fea000b800000 */
[----:B------:R-:W-:Y:S01]  /*2fe0*/  UMOV UR4, 0x40 ;  /* 0x0000004000047882 */ /* 0x000fe20000000000 */
[----:B------:R-:W-:Y:S01]  /*2ff0*/  NOP ;  /* 0x0000000000007918 */ /* 0x000fe20000000000 */
[----:B------:R-:W-:Y:S01]  /*3000*/  ULEA UR5, UR54, UR4, 0x18 ;  /* 0x0000000436057291 */ /* 0x000fe2000f8ec0ff */
[----:B------:R-:W-:Y:S02]  /*3010*/  UMOV UR6, 0x400 ;  /* 0x0000040000067882 */ /* 0x000fe40000000000 */
[----:B------:R-:W-:-:S06]  /*3020*/  ULEA UR6, UR54, UR6, 0x18 ;  /* 0x0000000636067291 */ /* 0x000fcc000f8ec0ff */
[----:B------:R-:W2:Y:S02]  /*3030*/  LDS.U8 R0, [UR5+0x1c] ;  /* 0x00001c05ff007984 */ /* 0x000ea40008000000 */
[----:B--2---:R-:W-:-:S13]  /*3040*/  ISETP.NE.AND P0, PT, R0, RZ, PT ;  /* 0x000000ff0000720c */ /* 0x004fda0003f05270 */
[----:B------:R-:W-:Y:S05]  /*3050*/  @P0 BRA `(.L_x_55) ;  /* 0x0000000000580947 */ /* 0x000fea0003800000 */
[----:B------:R-:W-:-:S13]  /*3060*/  ELECT P0, URZ, PT ;  /* 0x0000000000ff782f */ /* 0x000fda0003800000 */
[----:B------:R-:W-:Y:S05]  /*3070*/  @!P0 BRA `(.L_x_56) ;  /* 0x0000000000608947 */ /* 0x000fea0003800000 */
[----:B------:R-:W-:Y:S01]  /*3080*/  UMOV UR4, 0x10 ;  /* 0x0000001000047882 */ /* 0x000fe20000000000 */
[----:B------:R-:W-:Y:S01]  /*3090*/  HFMA2 R0, -RZ, RZ, 0, 5.9604644775390625e-08 ;  /* 0x00000001ff007431 */ /* 0x000fe200000001ff */
[----:B------:R-:W-:-:S03]  /*30a0*/  MOV R3, 0xffff ;  /* 0x0000ffff00037802 */ /* 0x000fc60000000f00 */
[----:B------:R-:W-:Y:S04]  /*30b0*/  DEPBAR.LE SB2, 0x36 ;  /* 0x0000ad800000791a */ /* 0x000fe80000000000 */
[----:B------:R-:W2:Y:S02]  /*30c0*/  UTCATOMSWS.FIND_AND_SET.ALIGN UP0, UR4, UR4 ;  /* 0x00000004000475e3 */ /* 0x000ea40008000800 */
[----:B--2---:R-:W-:Y:S01]  /*30d0*/  MOV R4, UR4 ;  /* 0x0000000400047c02 */ /* 0x004fe20008000f00 */
[----:B------:R-:W-:Y:S06]  /*30e0*/  BRA.U UP0, `(.L_x_57) ;  /* 0x0000000100187547 */ /* 0x000fec000b800000 */
.L_x_58:
[----:B------:R-:W-:Y:S05]  /*30f0*/  NANOSLEEP 0x64 ;  /* 0x000000640000795d */ /* 0x000fea0003800000 */
[----:B------:R-:W-:-:S05]  /*3100*/  UMOV UR4, 0x10 ;  /* 0x0000001000047882 */ /* 0x000fca0000000000 */
[----:B------:R-:W-:Y:S04]  /*3110*/  DEPBAR.LE SB2, 0x36 ;  /* 0x0000ad800000791a */ /* 0x000fe80000000000 */
[----:B------:R-:W2:Y:S02]  /*3120*/  UTCATOMSWS.FIND_AND_SET.ALIGN UP0, UR4, UR4 ;  /* 0x00000004000475e3 */ /* 0x000ea40008000800 */
[----:B--2---:R-:W-:Y:S01]  /*3130*/  MOV R4, UR4 ;  /* 0x0000000400047c02 */ /* 0x004fe20008000f00 */
[----:B------:R-:W-:Y:S05]  /*3140*/  BRA.U !UP0, `(.L_x_58) ;  /* 0xfffffffd08e87547 */ /* 0x000fea000b83ffff */
.L_x_57:
[-C--:B------:R-:W-:Y:S02]  /*3150*/  SHF.L.U32 R3, R3, R4.reuse, RZ ;  /* 0x0000000403037219 */ /* 0x080fe400000006ff */
[----:B------:R-:W-:Y:S01]  /*3160*/  SHF.L.U32 R0, R0, R4, RZ ;  /* 0x0000000400007219 */ /* 0x000fe200000006ff */
[----:B------:R-:W-:Y:S02]  /*3170*/  IMAD.SHL.U32 R4, R4, 0x20, RZ ;  /* 0x0000002004047824 */ /* 0x000fe400078e00ff */
[----:B------:R2:W-:Y:S04]  /*3180*/  ATOMS.OR RZ, [UR5+0x14], R3 ;  /* 0x00001403ffff798c */ /* 0x0005e8000b000005 */
[----:B------:R2:W-:Y:S04]  /*3190*/  ATOMS.OR RZ, [UR5+0x18], R0 ;  /* 0x00001800ffff798c */ /* 0x0005e8000b000005 */
[----:B------:R2:W-:Y:S01]  /*31a0*/  STS [UR6+0x120], R4 ;  /* 0x00012004ff007988 */ /* 0x0005e20008000806 */
[----:B------:R-:W-:Y:S05]  /*31b0*/  BRA `(.L_x_56) ;  /* 0x0000000000107947 */ /* 0x000fea0003800000 */
.L_x_55:
[----:B------:R-:W-:Y:S02]  /*31c0*/  MOV R0, 0xffffffff ;  /* 0xffffffff00007802 */ /* 0x000fe40000000f00 */
[----:B------:R-:W-:-:S03]  /*31d0*/  MOV R4, 0x3200 ;  /* 0x0000320000047802 */ /* 0x000fc60000000f00 */
[----:B------:R2:W-:Y:S04]  /*31e0*/  STS [UR6+0x120], R0 ;  /* 0x00012000ff007988 */ /* 0x0005e80008000806 */
[----:B-12--5:R-:W-:Y:S05]  /*31f0*/  CALL.REL.NOINC `($__internal_1_$__cuda_sm10x_tcgen05_guardrail_trap_phase_invalid_during_alloc) ;  /* 0x0000004c00787944 */ /* 0x026fea0003c00000 */
.L_x_56:
[----:B------:R-:W-:Y:S05]  /*3200*/  WARPSYNC.ALL ;  /* 0x0000000000007948 */ /* 0x000fea0003800000 */
[----:B------:R-:W3:Y:S01]  /*3210*/  S2UR UR4, SR_CgaCtaId ;  /* 0x00000000000479c3 */ /* 0x000ee20000008800 */
[----:B------:R-:W-:Y:S01]  /*3220*/  UMOV UR26, 0x400 ;  /* 0x00000400001a7882 */ /* 0x000fe20000000000 */
[----:B------:R-:W-:-:S06]  /*3230*/  NOP ;  /* 0x0000000000007918 */ /* 0x000fcc0000000000 */
[----:B------:R-:W-:Y:S06]  /*3240*/  BAR.ARV 0x6, 0xa0 ;  /* 0x0182800000007b1d */ /* 0x000fec0000002000 */
[----:B------:R-:W4:Y:S01]  /*3250*/  LDCU UR5, c[0x0][0x38c] ;  /* 0x00007180ff0577ac */ /* 0x000f220008000800 */
[----:B------:R-:W-:Y:S01]  /*3260*/  LOP3.LUT R2, R2, 0xffff, RZ, 0xc0, !PT ;  /* 0x0000ffff02027812 */ /* 0x000fe200078ec0ff */
[----:B------:R-:W-:Y:S01]  /*3270*/  IMAD.MOV.U32 R11, RZ, RZ, 0x1 ;  /* 0x00000001ff0b7424 */ /* 0x000fe200078e00ff */
[----:B------:R-:W-:Y:S01]  /*3280*/  CS2R R8, SRZ ;  /* 0x0000000000087805 */ /* 0x000fe2000001ff00 */
[----:B------:R-:W1:Y:S01]  /*3290*/  LDCU UR7, c[0x0][0x38c] ;  /* 0x00007180ff0777ac */ /* 0x000e620008000800 */
[----:B------:R-:W-:Y:S01]  /*32a0*/  R2UR UR27, R2 ;  /* 0x00000000021b72ca */ /* 0x000fe200000e0000 */
[----:B------:R-:W-:Y:S01]  /*32b0*/  IMAD.MOV.U32 R10, RZ, RZ, RZ ;  /* 0x000000ffff0a7224 */ /* 0x000fe200078e00ff */
[----:B------:R-:W-:Y:S01]  /*32c0*/  UMOV UR30, URZ ;  /* 0x000000ff001e7c82 */ /* 0x000fe20008000000 */
[----:B------:R-:W-:Y:S01]  /*32d0*/  UMOV UR24, URZ ;  /* 0x000000ff00187c82 */ /* 0x000fe20008000000 */
[----:B---3--:R-:W-:Y:S01]  /*32e0*/  ULEA UR26, UR4, UR26, 0x18 ;  /* 0x0000001a041a7291 */ /* 0x008fe2000f8ec0ff */
[----:B------:R-:W-:Y:S01]  /*32f0*/  UMOV UR38, 0x0 ;  /* 0x0000000000267882 */ /* 0x000fe20000000000 */
[----:B------:R-:W-:-:S02]  /*3300*/  UMOV UR39, 0x4100010 ;  /* 0x0410001000277882 */ /* 0x000fc40000000000 */
[----:B------:R-:W-:Y:S02]  /*3310*/  UIADD3 UR4, UPT, UPT, UR26, 0x3400, URZ ;  /* 0x000034001a047890 */ /* 0x000fe4000fffe0ff */
[----:B------:R-:W-:Y:S02]  /*3320*/  UIADD3 UR6, UPT, UPT, UR26, 0x9400, URZ ;  /* 0x000094001a067890 */ /* 0x000fe4000fffe0ff */
[----:B----4-:R-:W-:Y:S01]  /*3330*/  UIADD3 UR5, UPT, UPT, UR5, 0x3f, URZ ;  /* 0x0000003f05057890 */ /* 0x010fe2000fffe0ff */
[----:B--2---:R-:W2:Y:S01]  /*3340*/  LDS R0, [UR26+0x120] ;  /* 0x0001201aff007984 */ /* 0x004ea20008000800 */
[----:B-1----:R-:W-:Y:S01]  /*3350*/  UMOV UR36, 0x0 ;  /* 0x0000000000247882 */ /* 0x002fe20000000000 */
[----:B------:R-:W-:Y:S01]  /*3360*/  UMOV UR37, 0x4100010 ;  /* 0x0410001000257882 */ /* 0x000fe20000000000 */
[----:B------:R-:W-:Y:S02]  /*3370*/  USHF.R.S32.HI UR40, URZ, 0x1f, UR5 ;  /* 0x0000001fff287899 */ /* 0x000fe40008011405 */
[----:B------:R-:W-:-:S02]  /*3380*/  UISETP.GE.AND UP4, UPT, UR7, 0x1, UPT ;  /* 0x000000010700788c */ /* 0x000fc4000bf86270 */
[----:B------:R-:W-:Y:S02]  /*3390*/  ULEA.HI UR40, UR40, UR5, URZ, 0x6 ;  /* 0x0000000528287291 */ /* 0x000fe4000f8f30ff */
[----:B------:R-:W-:Y:S02]  /*33a0*/  USHF.R.U32.HI UR5, URZ, 0x4, UR4 ;  /* 0x00000004ff057899 */ /* 0x000fe40008011604 */
[----:B------:R-:W-:Y:S02]  /*33b0*/  USHF.R.S32.HI UR40, URZ, 0x6, UR40 ;  /* 0x00000006ff287899 */ /* 0x000fe40008011428 */
[----:B------:R-:W-:Y:S02]  /*33c0*/  USHF.R.U32.HI UR4, URZ, 0x4, UR6 ;  /* 0x00000004ff047899 */ /* 0x000fe40008011606 */
[----:B------:R-:W-:Y:S02]  /*33d0*/  UISETP.LT.AND UP0, UPT, UR40, 0x1, UPT ;  /* 0x000000012800788c */ /* 0x000fe4000bf01270 */
[----:B------:R-:W-:-:S02]  /*33e0*/  ULOP3.LUT UR5, UR5, 0x3fff, URZ, 0xc0, !UPT ;  /* 0x00003fff05057892 */ /* 0x000fc4000f8ec0ff */
[----:B------:R-:W-:Y:S02]  /*33f0*/  ULOP3.LUT UR4, UR4, 0x3fff, URZ, 0xc0, !UPT ;  /* 0x00003fff04047892 */ /* 0x000fe4000f8ec0ff */
[----:B------:R-:W-:Y:S02]  /*3400*/  USEL UR41, UR40, 0x1, !UP0 ;  /* 0x0000000128297887 */ /* 0x000fe4000c000000 */
[----:B------:R-:W-:Y:S02]  /*3410*/  ULOP3.LUT UR28, UR5, 0x10000, URZ, 0xfc, !UPT ;  /* 0x00010000051c7892 */ /* 0x000fe4000f8efcff */
[----:B------:R-:W-:Y:S02]  /*3420*/  ULOP3.LUT UR29, UR4, 0x10000, URZ, 0xfc, !UPT ;  /* 0x00010000041d7892 */ /* 0x000fe4000f8efcff */
[----:B------:R-:W-:Y:S01]  /*3430*/  UIADD3 UR41, UPT, UPT, -UR41, URZ, URZ ;  /* 0x000000ff29297290 */ /* 0x000fe2000fffe1ff */
[----:B------:R-:W-:Y:S01]  /*3440*/  UMOV UR34, 0x0 ;  /* 0x0000000000227882 */ /* 0x000fe20000000000 */
[----:B------:R-:W-:Y:S01]  /*3450*/  UMOV UR35, 0x4100010 ;  /* 0x0410001000237882 */ /* 0x000fe20000000000 */
[----:B------:R-:W-:Y:S01]  /*3460*/  UMOV UR32, 0x0 ;  /* 0x0000000000207882 */ /* 0x000fe20000000000 */
[----:B------:R-:W-:Y:S01]  /*3470*/  UMOV UR33, 0x4100010 ;  /* 0x0410001000217882 */ /* 0x000fe20000000000 */
[----:B--2---:R-:W-:-:S15]  /*3480*/  R2UR UR42, R0 ;  /* 0x00000000002a72ca */ /* 0x004fde00000e0000 */
.L_x_65:
[----:B------:R-:W-:Y:S02]  /*3490*/  LEA R0, R10, UR26, 0x3 ;  /* 0x0000001a0a007c11 */ /* 0x000fe4000f8e18ff */
[----:B------:R-:W-:Y:S02]  /*34a0*/  SHF.L.U32 R2, R9, 0x1f, RZ ;  /* 0x0000001f09027819 */ /* 0x000fe400000006ff */
[----:B------:R-:W-:Y:S01]  /*34b0*/  PLOP3.LUT P0, PT, PT, PT, UP4, 0x80, 0x8 ;  /* 0x000000000008781c */ /* 0x000fe20003f0f048 */
[----:B------:R-:W-:Y:S01]  /*34c0*/  VIADD R3, R0, 0x80 ;  /* 0x0000008000037836 */ /* 0x000fe20000000000 */
[----:B-1----:R-:W1:Y:S02]  /*34d0*/  SYNCS.PHASECHK.TRANS64.TRYWAIT P1, [R0+URZ+0x70], R2 ;  /* 0x00007002000075a7 */ /* 0x002e6400080211ff */
[----:B-1-3--:R-:W-:Y:S09]  /*34e0*/  @!P1 BRA `(.L_x_59) ;  /* 0x0000004400309947 */ /* 0x00aff20003800000 */
.L_x_134:
[----:B------:R-:W-:Y:S01]  /*34f0*/  LEA R4, R10, UR26, 0x4 ;  /* 0x0000001a0a047c11 */ /* 0x000fe2000f8e20ff */
[----:B------:R-:W-:Y:S01]  /*3500*/  @UP4 ULEA UR4, UR24, UR26, 0x3 ;  /* 0x0000001a18044291 */ /* 0x000fe2000f8e18ff */
[----:B------:R-:W-:Y:S01]  /*3510*/  PLOP3.LUT P2, PT, PT, PT, PT, 0x80, 0x8 ;  /* 0x000000000008781c */ /* 0x000fe20003f4f070 */
[----:B------:R-:W-:Y:S01]  /*3520*/  ULEA UR31, UR30, UR26, 0x3 ;  /* 0x0000001a1e1f7291 */ /* 0x000fe2000f8e18ff */
[----:B------:R-:W-:Y:S02]  /*3530*/  PRMT R3, RZ, 0x654, R3 ;  /* 0x00000654ff037816 */ /* 0x000fe40000000003 */
[----:B------:R-:W2:Y:S01]  /*3540*/  LDS.128 R4, [R4+0x100] ;  /* 0x0001000004047984 */ /* 0x000ea20000000c00 */
[----:B-1----:R-:W-:Y:S02]  /*3550*/  @P0 SHF.L.U32 R2, R8, 0x1f, RZ ;  /* 0x0000001f08020819 */ /* 0x002fe400000006ff */
[----:B------:R-:W-:Y:S01]  /*3560*/  SHF.L.U32 R0, R11, 0x1f, RZ ;  /* 0x0000001f0b007819 */ /* 0x000fe200000006ff */
[----:B------:R-:W-:Y:S01]  /*3570*/  @!PT LDS RZ, [RZ] ;  /* 0x00000000fffff984 */ /* 0x000fe20000000800 */
[----:B------:R-:W-:Y:S01]  /*3580*/  @!PT LDS RZ, [RZ] ;  /* 0x00000000fffff984 */ /* 0x000fe20000000800 */
[----:B------:R-:W-:Y:S01]  /*3590*/  @!PT LDS RZ, [RZ] ;  /* 0x00000000fffff984 */ /* 0x000fe20000000800 */
[----:B------:R-:W-:Y:S01]  /*35a0*/  @!PT LDS RZ, [RZ] ;  /* 0x00000000fffff984 */ /* 0x000fe20000000800 */
[----:B------:R1:W-:Y:S06]  /*35b0*/  MEMBAR.ALL.CTA ;  /* 0x0000000000007992 */ /* 0x0003ec0000008000 */
[----:B-1----:R-:W1:Y:S02]  /*35c0*/  FENCE.VIEW.ASYNC.S ;  /* 0x00000000000073c6 */ /* 0x002e640000000000 */
[----:B-1----:R1:W-:Y:S01]  /*35d0*/  SYNCS.ARRIVE.TRANS64.RED.A1T0 RZ, [R3+URZ], RZ ;  /* 0x000000ff03ff79a7 */ /* 0x0023e200081004ff */
[----:B------:R1:W3:Y:S01]  /*35e0*/  @P0 SYNCS.PHASECHK.TRANS64.TRYWAIT P2, [UR4], R2 ;  /* 0x00000002ff0005a7 */ /* 0x0002e20008041104 */
[----:B------:R-:W-:Y:S01]  /*35f0*/  ULEA.HI UR4, UR30, UR30, URZ, 0x1 ;  /* 0x0000001e1e047291 */ /* 0x000fe2000f8f08ff */
[----:B--2---:R-:W-:-:S03]  /*3600*/  LOP3.LUT P1, RZ, R6, 0x1, RZ, 0xc0, !PT ;  /* 0x0000000106ff7812 */ /* 0x004fc6000782c0ff */
[----:B------:R-:W-:Y:S02]  /*3610*/  USHF.L.U32 UR11, UR4, 0x5, URZ ;  /* 0x00000005040b7899 */ /* 0x000fe400080006ff */
[----:B------:R-:W-:Y:S02]  /*3620*/  ULOP3.LUT UR4, UR4, 0xffe, URZ, 0xc0, !UPT ;  /* 0x00000ffe04047892 */ /* 0x000fe4000f8ec0ff */
[----:B------:R-:W-:Y:S02]  /*3630*/  ULOP3.LUT UR11, UR11, 0xffffffc0, URZ, 0xc0, !UPT ;  /* 0xffffffc00b0b7892 */ /* 0x000fe4000f8ec0ff */
[----:B------:R-:W-:Y:S02]  /*3640*/  UIADD3 UR4, UPT, UPT, -UR4, UR30, URZ ;  /* 0x0000001e04047290 */ /* 0x000fe4000fffe1ff */
[----:B------:R-:W-:Y:S01]  /*3650*/  UIADD3 UR11, UPT, UPT, UR42, UR11, URZ ;  /* 0x0000000b2a0b7290 */ /* 0x000fe2000fffe0ff */
[----:B------:R-:W2:Y:S03]  /*3660*/  SYNCS.PHASECHK.TRANS64.TRYWAIT P0, [UR31+0xb0], R0 ;  /* 0x0000b000ff0075a7 */ /* 0x000ea6000800111f */
[----:B------:R-:W-:Y:S01]  /*3670*/  ULEA UR11, UR4, UR11, 0x14 ;  /* 0x0000000b040b7291 */ /* 0x000fe2000f8ea0ff */
[----:B-123--:R-:W-:Y:S11]  /*3680*/  @!P0 BRA `(.L_x_60) ;  /* 0x0000004000dc8947 */ /* 0x00eff60003800000 */
.L_x_136:
[----:B------:R-:W-:Y:S01]  /*3690*/  IADD3 R10, PT, PT, R10, 0x1, RZ ;  /* 0x000000010a0a7810 */ /* 0x000fe20007ffe0ff */
[----:B------:R-:W-:Y:S06]  /*36a0*/  BRA.U !UP4, `(.L_x_61) ;  /* 0x000000010cc07547 */ /* 0x000fec000b800000 */
[----:B------:R-:W-:Y:S01]  /*36b0*/  UPLOP3.LUT UP2, UPT, UPT, UPT, UPT, 0x40, 0x4 ;  /* 0x000000000004789c */ /* 0x000fe20003f4e870 */
[----:B------:R-:W-:Y:S01]  /*36c0*/  UMOV UR23, UR41 ;  /* 0x0000002900177c82 */ /* 0x000fe20008000000 */
[----:B------:R-:W-:Y:S01]  /*36d0*/  UMOV UR22, UR40 ;  /* 0x0000002800167c82 */ /* 0x000fe20008000000 */
[----:B------:R-:W-:-:S08]  /*36e0*/  UMOV UR10, UR24 ;  /* 0x00000018000a7c82 */ /* 0x000fd00008000000 */
.L_x_64:
[----:B------:R-:W-:Y:S02]  /*36f0*/  UIADD3 UR23, UPT, UPT, UR23, 0x1, URZ ;  /* 0x0000000117177890 */ /* 0x000fe4000fffe0ff */
[----:B--2---:R-:W-:Y:S02]  /*3700*/  ULEA UR5, UR10, UR26, 0x3 ;  /* 0x0000001a0a057291 */ /* 0x004fe4000f8e18ff */
[----:B------:R-:W-:Y:S01]  /*3710*/  UISETP.NE.AND UP3, UPT, UR23, URZ, UPT ;  /* 0x000000ff1700728c */ /* 0x000fe2000bf65270 */
[----:B---3--:R-:W-:Y:S10]  /*3720*/  @P2 BRA `(.L_x_62) ;  /* 0x00000000000c2947 */ /* 0x008ff40003800000 */
[----:B-1----:R-:W-:Y:S04]  /*3730*/  SHF.L.U32 R2, R8, 0x1f, RZ ;  /* 0x0000001f08027819 */ /* 0x002fe800000006ff */
[----:B------:R-:W1:Y:S02]  /*3740*/  SYNCS.PHASECHK.TRANS64.TRYWAIT P0, [UR5], R2 ;  /* 0x00000002ff0075a7 */ /* 0x000e640008001105 */
[----:B-1----:R-:W-:Y:S05]  /*3750*/  @!P0 BRA `(.L_x_63) ;  /* 0x0000004000c08947 */ /* 0x002fea0003800000 */
.L_x_62:
[----:B------:R-:W-:Y:S01]  /*3760*/  UISETP.NE.AND UP0, UPT, UR22, 0x1, UPT ;  /* 0x000000011600788c */ /* 0x000fe2000bf05270 */
[----:B------:R-:W-:Y:S01]  /*3770*/  PLOP3.LUT P2, PT, PT, PT, PT, 0x80, 0x8 ;  /* 0x000000000008781c */ /* 0x000fe20003f4f070 */
[----:B------:R-:W-:Y:S02]  /*3780*/  UIADD3 UR4, UPT, UPT, UR10, 0x1, URZ ;  /* 0x000000010a047890 */ /* 0x000fe4000fffe0ff */
[----:B------:R-:W-:Y:S02]  /*3790*/  UIADD3 UR25, UPT, UPT, UR5, 0x18, URZ ;  /* 0x0000001805197890 */ /* 0x000fe4000fffe0ff */
[----:B------:R-:W-:Y:S01]  /*37a0*/  UISETP.NE.AND UP1, UPT, UR4, 0x3, UPT ;  /* 0x000000030400788c */ /* 0x000fe2000bf25270 */
[----:B------:R-:W-:Y:S01]  /*37b0*/  PLOP3.LUT P0, PT, PT, PT, UP0, 0x80, 0x8 ;  /* 0x000000000008781c */ /* 0x000fe20003f0f008 */
[----:B------:R-:W-:Y:S02]  /*37c0*/  UIADD3 UR22, UPT, UPT, UR22, -0x1, URZ ;  /* 0xffffffff16167890 */ /* 0x000fe4000fffe0ff */
[----:B------:R-:W-:Y:S02]  /*37d0*/  USEL UR6, URZ, 0x1, UP1 ;  /* 0x00000001ff067887 */ /* 0x000fe40008800000 */
[----:B------:R-:W-:Y:S01]  /*37e0*/  USEL UR24, UR4, URZ, UP1 ;  /* 0x000000ff04187287 */ /* 0x000fe20008800000 */
[----:B------:R-:W-:Y:S01]  /*37f0*/  UMOV UR7, 0x40004040 ;  /* 0x4000404000077882 */ /* 0x000fe20000000000 */
[----:B------:R-:W-:Y:S02]  /*3800*/  UMOV UR5, 0x40004040 ;  /* 0x4000404000057882 */ /* 0x000fe40000000000 */
[----:B------:R-:W-:Y:S01]  /*3810*/  @UP0 ULEA UR4, UR24, UR26, 0x3 ;  /* 0x0000001a18040291 */ /* 0x000fe2000f8e18ff */
[----:B------:R-:W-:Y:S01]  /*3820*/  LOP3.LUT R8, R8, UR6, RZ, 0x3c, !PT ;  /* 0x0000000608087c12 */ /* 0x000fe2000f8e3cff */
[----:B------:R-:W-:Y:S01]  /*3830*/  ULEA UR6, UR10, UR29, 0x9 ;  /* 0x0000001d0a067291 */ /* 0x000fe2000f8e48ff */
[----:B------:R-:W-:Y:S02]  /*3840*/  UMOV UR21, 0x40004040 ;  /* 0x4000404000157882 */ /* 0x000fe40000000000 */
[----:B-1----:R-:W-:Y:S01]  /*3850*/  @P0 SHF.L.U32 R0, R8, 0x1f, RZ ;  /* 0x0000001f08000819 */ /* 0x002fe200000006ff */
[----:B------:R-:W-:Y:S02]  /*3860*/  UIADD3 UR20, UPT, UPT, UR6, 0x2, URZ ;  /* 0x0000000206147890 */ /* 0x000fe4000fffe0ff */
[----:B------:R-:W-:Y:S01]  /*3870*/  UIADD3 UR16, UPT, UPT, UR6, 0x4, URZ ;  /* 0x0000000406107890 */ /* 0x000fe2000fffe0ff */
[----:B------:R2:W3:Y:S01]  /*3880*/  @P0 SYNCS.PHASECHK.TRANS64.TRYWAIT P2, [UR4], R0 ;  /* 0x00000000ff0005a7 */ /* 0x0004e20008041104 */
[----:B------:R-:W-:Y:S02]  /*3890*/  ULEA UR4, UR10, UR28, 0x9 ;  /* 0x0000001c0a047291 */ /* 0x000fe4000f8e48ff */
[----:B------:R-:W-:Y:S02]  /*38a0*/  UIADD3 UR12, UPT, UPT, UR6, 0x6, URZ ;  /* 0x00000006060c7890 */ /* 0x000fe4000fffe0ff */
[----:B------:R-:W-:Y:S02]  /*38b0*/  UIADD3 UR18, UPT, UPT, UR4, 0x2, URZ ;  /* 0x0000000204127890 */ /* 0x000fe4000fffe0ff */
[----:B------:R-:W-:Y:S02]  /*38c0*/  UIADD3 UR14, UPT, UPT, UR4, 0x4, URZ ;  /* 0x00000004040e7890 */ /* 0x000fe4000fffe0ff */
[----:B------:R-:W-:Y:S01]  /*38d0*/  UIADD3 UR8, UPT, UPT, UR4, 0x6, URZ ;  /* 0x0000000604087890 */ /* 0x000fe2000fffe0ff */
[----:B------:R2:W-:Y:S01]  /*38e0*/  UTCHMMA gdesc[UR4], gdesc[UR6], tmem[UR11], tmem[UR38], idesc[UR39], UP2 ;  /* 0x00ff2606040075ea */ /* 0x0005e2000900000b */
[----:B------:R-:W-:Y:S01]  /*38f0*/  UPLOP3.LUT UP2, UPT, UPT, UPT, UPT, 0x80, 0x8 ;  /* 0x000000000008789c */ /* 0x000fe20003f4f070 */
[----:B------:R-:W-:Y:S01]  /*3900*/  UMOV UR19, 0x40004040 ;  /* 0x4000404000137882 */ /* 0x000fe20000000000 */
[----:B------:R-:W-:Y:S01]  /*3910*/  UMOV UR17, 0x40004040 ;  /* 0x4000404000117882 */ /* 0x000fe20000000000 */
[----:B------:R2:W-:Y:S01]  /*3920*/  UTCHMMA gdesc[UR18], gdesc[UR20], tmem[UR11], tmem[UR36], idesc[UR37], UPT ;  /* 0x00ff2414120075ea */ /* 0x0005e2000b80000b */
[----:B------:R-:W-:Y:S01]  /*3930*/  UMOV UR15, 0x40004040 ;  /* 0x40004040000f7882 */ /* 0x000fe20000000000 */
[----:B------:R-:W-:Y:S01]  /*3940*/  UMOV UR13, 0x40004040 ;  /* 0x40004040000d7882 */ /* 0x000fe20000000000 */
[----:B------:R-:W-:Y:S01]  /*3950*/  UMOV UR9, 0x40004040 ;  /* 0x4000404000097882 */ /* 0x000fe20000000000 */
[----:B------:R2:W-:Y:S01]  /*3960*/  UTCHMMA gdesc[UR14], gdesc[UR16], tmem[UR11], tmem[UR34], idesc[UR35], UPT ;  /* 0x00ff22100e0075ea */ /* 0x0005e2000b80000b */
[----:B------:R2:W-:Y:S01]  /*3970*/  UTCHMMA gdesc[UR8], gdesc[UR12], tmem[UR11], tmem[UR32], idesc[UR33], UPT ;  /* 0x00ff200c080075ea */ /* 0x0005e2000b80000b */
[----:B------:R2:W-:Y:S01]  /*3980*/  UTCBAR.MULTICAST [UR25], URZ, UR27 ;  /* 0x000000ff190073e9 */ /* 0x0005e2000800081b */
[----:B------:R-:W-:Y:S01]  /*3990*/  UMOV UR10, UR24 ;  /* 0x00000018000a7c82 */ /* 0x000fe20008000000 */
[----:B------:R-:W-:Y:S05]  /*39a0*/  BRA.U UP3, `(.L_x_64) ;  /* 0xfffffffd03507547 */ /* 0x000fea000b83ffff */
.L_x_61:
[----:B--2---:R-:W-:Y:S01]  /*39b0*/  UIADD3 UR4, UPT, UPT, UR30, 0x1, URZ ;  /* 0x000000011e047890 */ /* 0x004fe2000fffe0ff */
[C---:B------:R-:W-:Y:S01]  /*39c0*/  ISETP.NE.AND P0, PT, R10.reuse, 0x2, PT ;  /* 0x000000020a00780c */ /* 0x040fe20003f05270 */
[----:B------:R-:W-:Y:S02]  /*39d0*/  UIADD3 UR5, UPT, UPT, UR31, 0x90, URZ ;  /* 0x000000901f057890 */ /* 0x000fe4000fffe0ff */
[----:B------:R-:W-:Y:S01]  /*39e0*/  UISETP.NE.AND UP0, UPT, UR4, 0x4, UPT ;  /* 0x000000040400788c */ /* 0x000fe2000bf05270 */
[----:B-1----:R-:W-:Y:S02]  /*39f0*/  SEL R0, RZ, 0x1, P0 ;  /* 0x00000001ff007807 */ /* 0x002fe40000000000 */
[----:B------:R-:W-:Y:S01]  /*3a00*/  SEL R10, R10, RZ, P0 ;  /* 0x000000ff0a0a7207 */ /* 0x000fe20000000000 */
[----:B------:R-:W-:Y:S01]  /*3a10*/  USEL UR6, URZ, 0x1, UP0 ;  /* 0x00000001ff067887 */ /* 0x000fe20008000000 */
[----:B------:R-:W-:Y:S01]  /*3a20*/  LOP3.LUT R9, R9, R0, RZ, 0x3c, !PT ;  /* 0x0000000009097212 */ /* 0x000fe200078e3cff */
[----:B------:R-:W-:Y:S01]  /*3a30*/  USEL UR30, UR4, URZ, UP0 ;  /* 0x000000ff041e7287 */ /* 0x000fe20008000000 */
[----:B------:R1:W-:Y:S03]  /*3a40*/  UTCBAR [UR5], URZ ;  /* 0x000000ff050073e9 */ /* 0x0003e600080000ff */
[----:B------:R-:W-:Y:S01]  /*3a50*/  LOP3.LUT R11, R11, UR6, RZ, 0x3c, !PT ;  /* 0x000000060b0b7c12 */ /* 0x000fe2000f8e3cff */
[----:B------:R-:W-:Y:S07]  /*3a60*/  @P1 BRA `(.L_x_65) ;  /* 0xfffffff800881947 */ /* 0x000fee000383ffff */
[----:B------:R-:W2:Y:S01]  /*3a70*/  S2UR UR8, SR_CgaCtaId ;  /* 0x00000000000879c3 */ /* 0x000ea20000008800 */
[----:B------:R-:W-:Y:S01]  /*3a80*/  ELECT P0, URZ, PT ;  /* 0x0000000000ff782f */ /* 0x000fe20003800000 */
[----:B------:R-:W-:Y:S01]  /*3a90*/  IMAD.MOV.U32 R0, RZ, RZ, 0x1 ;  /* 0x00000001ff007424 */ /* 0x000fe200078e00ff */
[----:B------:R-:W-:Y:S01]  /*3aa0*/  UIADD3 UR26, UPT, UPT, UR26, 0xb0, URZ ;  /* 0x000000b01a1a7890 */ /* 0x000fe2000fffe0ff */
[----:B------:R-:W-:Y:S01]  /*3ab0*/  SHF.L.U32 R2, R11, 0x1f, RZ ;  /* 0x0000001f0b027819 */ /* 0x000fe200000006ff */
[----:B------:R-:W-:-:S03]  /*3ac0*/  UMOV UR4, 0x40 ;  /* 0x0000004000047882 */ /* 0x000fc60000000000 */
[----:B------:R-:W-:Y:S01]  /*3ad0*/  UVIRTCOUNT.DEALLOC.SMPOOL 0x80 ;  /* 0x000000800000784c */ /* 0x000fe20000000000 */
[----:B--2---:R-:W-:Y:S02]  /*3ae0*/  ULEA UR8, UR8, UR4, 0x18 ;  /* 0x0000000408087291 */ /* 0x004fe4000f8ec0ff */
[----:B------:R-:W-:-:S07]  /*3af0*/  ULEA UR4, UR30, UR26, 0x3 ;  /* 0x0000001a1e047291 */ /* 0x000fce000f8e18ff */
[----:B------:R2:W-:Y:S02]  /*3b00*/  @P0 STS.U8 [UR8+0x1c], R0 ;  /* 0x00001c00ff000988 */ /* 0x0005e40008000008 */
[----:B------:R-:W4:Y:S02]  /*3b10*/  SYNCS.PHASECHK.TRANS64.TRYWAIT P0, [UR4], R2 ;  /* 0x00000002ff0075a7 */ /* 0x000f240008001104 */
[----:B--2-4-:R-:W-:Y:S05]  /*3b20*/  @!P0 BRA `(.L_x_66) ;  /* 0x0000003c00e48947 */ /* 0x014fea0003800000 */
.L_x_139:
[----:B------:R-:W-:-:S04]  /*3b30*/  UIADD3 UR4, UPT, UPT, UR30, 0x1, URZ ;  /* 0x000000011e047890 */ /* 0x000fc8000fffe0ff */
[----:B------:R-:W-:-:S04]  /*3b40*/  UISETP.NE.AND UP0, UPT, UR4, 0x4, UPT ;  /* 0x000000040400788c */ /* 0x000fc8000bf05270 */
[----:B------:R-:W-:Y:S02]  /*3b50*/  USEL UR6, URZ, 0x1, UP0 ;  /* 0x00000001ff067887 */ /* 0x000fe40008000000 */
[----:B------:R-:W-:-:S04]  /*3b60*/  USEL UR4, UR4, URZ, UP0 ;  /* 0x000000ff04047287 */ /* 0x000fc80008000000 */
[----:B-1----:R-:W-:Y:S01]  /*3b70*/  ULEA UR5, UR4, UR26, 0x3 ;  /* 0x0000001a04057291 */ /* 0x002fe2000f8e18ff */
[----:B--2---:R-:W-:-:S04]  /*3b80*/  LOP3.LUT R2, R11, UR6, RZ, 0x3c, !PT ;  /* 0x000000060b027c12 */ /* 0x004fc8000f8e3cff */
[----:B------:R-:W-:-:S04]  /*3b90*/  SHF.L.U32 R3, R2, 0x1f, RZ ;  /* 0x0000001f02037819 */ /* 0x000fc800000006ff */
[----:B------:R-:W1:Y:S02]  /*3ba0*/  SYNCS.PHASECHK.TRANS64.TRYWAIT P0, [UR5], R3 ;  /* 0x00000003ff0075a7 */ /* 0x000e640008001105 */
[----:B-1----:R-:W-:Y:S05]  /*3bb0*/  @!P0 BRA `(.L_x_67) ;  /* 0x0000003c00d88947 */ /* 0x002fea0003800000 */
.L_x_141:
        /* <DEDUP_REMOVED lines=9> */
.L_x_143:
[----:B------:R-:W-:-:S04]  /*3c50*/  UIADD3 UR4, UPT, UPT, UR4, 0x1, URZ ;  /* 0x0000000104047890 */ /* 0x000fc8000fffe0ff */
[----:B------:R-:W-:-:S04]  /*3c60*/  UISETP.NE.AND UP0, UPT, UR4, 0x4, UPT ;  /* 0x000000040400788c */ /* 0x000fc8000bf05270 */
[----:B------:R-:W-:Y:S02]  /*3c70*/  USEL UR5, URZ, 0x1, UP0 ;  /* 0x00000001ff057887 */ /* 0x000fe40008000000 */
[----:B------:R-:W-:-:S04]  /*3c80*/  USEL UR4, UR4, URZ, UP0 ;  /* 0x000000ff04047287 */ /* 0x000fc80008000000 */
[----:B------:R-:W-:Y:S01]  /*3c90*/  ULEA UR4, UR4, UR26, 0x3 ;  /* 0x0000001a04047291 */ /* 0x000fe2000f8e18ff */
[----:B------:R-:W-:-:S04]  /*3ca0*/  LOP3.LUT R2, R2, UR5, RZ, 0x3c, !PT ;  /* 0x0000000502027c12 */ /* 0x000fc8000f8e3cff */
[----:B------:R-:W-:-:S04]  /*3cb0*/  SHF.L.U32 R2, R2, 0x1f, RZ ;  /* 0x0000001f02027819 */ /* 0x000fc800000006ff */
[----:B------:R-:W2:Y:S02]  /*3cc0*/  SYNCS.PHASECHK.TRANS64.TRYWAIT P0, [UR4], R2 ;  /* 0x00000002ff0075a7 */ /* 0x000ea40008001104 */
[----:B--2---:R-:W-:Y:S05]  /*3cd0*/  @!P0 BRA `(.L_x_69) ;  /* 0x0000003c00c08947 */ /* 0x004fea0003800000 */
.L_x_145:
[----:B------:R-:W-:Y:S01]  /*3ce0*/  NOP ;  /* 0x0000000000007918 */ /* 0x000fe20000000000 */
[----:B-1----:R-:W1:Y:S01]  /*3cf0*/  LDS R0, [UR8+0x14] ;  /* 0x00001408ff007984 */ /* 0x002e620008000800 */
[----:B------:R-:W-:Y:S01]  /*3d00*/  ULOP3.LUT UR4, UR42, 0xffff, URZ, 0xc0, !UPT ;  /* 0x0000ffff2a047892 */ /* 0x000fe2000f8ec0ff */
[----:B------:R-:W-:Y:S01]  /*3d10*/  UMOV UR5, 0xffff ;  /* 0x0000ffff00057882 */ /* 0x000fe20000000000 */
[----:B------:R-:W-:Y:S02]  /*3d20*/  UMOV UR6, 0x1 ;  /* 0x0000000100067882 */ /* 0x000fe40000000000 */
[----:B------:R-:W-:-:S04]  /*3d30*/  USHF.R.U32.HI UR4, URZ, 0x5, UR4 ;  /* 0x00000005ff047899 */ /* 0x000fc80008011604 */
[----:B------:R-:W-:Y:S02]  /*3d40*/  USHF.L.U32 UR5, UR5, UR4, URZ ;  /* 0x0000000405057299 */ /* 0x000fe400080006ff */
[----:B------:R-:W-:-:S04]  /*3d50*/  USHF.L.U32 UR4, UR6, UR4, URZ ;  /* 0x0000000406047299 */ /* 0x000fc800080006ff */
[----:B-1----:R-:W-:-:S04]  /*3d60*/  LOP3.LUT R0, R0, UR5, RZ, 0xc0, !PT ;  /* 0x0000000500007c12 */ /* 0x002fc8000f8ec0ff */
[----:B------:R-:W-:-:S13]  /*3d70*/  ISETP.NE.AND P0, PT, R0, UR5, PT ;  /* 0x0000000500007c0c */ /* 0x000fda000bf05270 */
[----:B------:R-:W-:Y:S05]  /*3d80*/  @P0 BRA `(.L_x_70) ;  /* 0x0000000000580947 */ /* 0x000fea0003800000 */
[----:B------:R-:W1:Y:S02]  /*3d90*/  LDS R0, [UR8+0x18] ;  /* 0x00001808ff007984 */ /* 0x000e640008000800 */
[----:B-1----:R-:W-:-:S04]  /*3da0*/  LOP3.LUT R0, R0, UR4, RZ, 0xc0, !PT ;  /* 0x0000000400007c12 */ /* 0x002fc8000f8ec0ff */
[----:B------:R-:W-:-:S13]  /*3db0*/  ISETP.NE.AND P0, PT, R0, UR4, PT ;  /* 0x0000000400007c0c */ /* 0x000fda000bf05270 */
[----:B------:R-:W-:Y:S05]  /*3dc0*/  @P0 BRA `(.L_x_71) ;  /* 0x00000000003c0947 */ /* 0x000fea0003800000 */
[----:B------:R-:W1:Y:S01]  /*3dd0*/  S2R R2, SR_LANEID ;  /* 0x0000000000027919 */ /* 0x000e620000000000 */
[----:B------:R-:W-:-:S06]  /*3de0*/  ULOP3.LUT UR5, URZ, UR5, URZ, 0x33, !UPT ;  /* 0x00000005ff057292 */ /* 0x000fcc000f8e33ff */
[----:B------:R-:W-:-:S04]  /*3df0*/  IMAD.U32 R0, RZ, RZ, UR5 ;  /* 0x00000005ff007e24 */ /* 0x000fc8000f8e00ff */
[----:B------:R2:W4:Y:S02]  /*3e00*/  REDUX UR7, R0 ;  /* 0x00000000000773c4 */ /* 0x0005240000000000 */
[----:B------:R1:W-:Y:S01]  /*3e10*/  UTCATOMSWS.AND URZ, UR5 ;  /* 0x0000000500ff79e3 */ /* 0x0003e20008000000 */
[----:B--2---:R-:W-:Y:S01]  /*3e20*/  LOP3.LUT R0, RZ, UR4, RZ, 0x33, !PT ;  /* 0x00000004ff007c12 */ /* 0x004fe2000f8e33ff */
[----:B------:R-:W-:Y:S02]  /*3e30*/  VOTEU.ANY UR4, UPT, PT ;  /* 0x0000000000047886 */ /* 0x000fe400038e0100 */
[----:B------:R-:W-:Y:S02]  /*3e40*/  UFLO.U32 UR4, UR4 ;  /* 0x00000004000472bd */ /* 0x000fe400080e0000 */
[----:B------:R-:W2:Y:S04]  /*3e50*/  REDUX UR6, R0 ;  /* 0x00000000000673c4 */ /* 0x000ea80000000000 */
[----:B-1----:R-:W-:-:S02]  /*3e60*/  ISETP.EQ.U32.AND P0, PT, R2, UR4, PT ;  /* 0x0000000402007c0c */ /* 0x002fc4000bf02070 */
[----:B----4-:R-:W-:-:S11]  /*3e70*/  MOV R2, UR7 ;  /* 0x0000000700027c02 */ /* 0x010fd60008000f00 */
[----:B------:R1:W-:Y:S01]  /*3e80*/  @P0 ATOMS.AND RZ, [UR8+0x14], R2 ;  /* 0x00001402ffff098c */ /* 0x0003e2000a800008 */
[----:B--2---:R-:W-:-:S05]  /*3e90*/  IMAD.U32 R0, RZ, RZ, UR6 ;  /* 0x00000006ff007e24 */ /* 0x004fca000f8e00ff */
[----:B------:R1:W-:Y:S01]  /*3ea0*/  @P0 ATOMS.AND RZ, [UR8+0x18], R0 ;  /* 0x00001800ffff098c */ /* 0x0003e2000a800008 */
[----:B------:R-:W-:Y:S05]  /*3eb0*/  BRA `(.L_x_72) ;  /* 0x0000000000147947 */ /* 0x000fea0003800000 */
.L_x_71:
[----:B------:R-:W-:Y:S02]  /*3ec0*/  MOV R2, 0x3ee0 ;  /* 0x00003ee000027802 */ /* 0x000fe40000000f00 */
[----:B---3-5:R-:W-:Y:S05]  /*3ed0*/  CALL.REL.NOINC `($__internal_0_$__cuda_sm10x_tcgen05_guardrail_trap_col_being_dealloced_not_returned_by_alloc) ;  /* 0x0000004000347944 */ /* 0x028fea0003c00000 */
[----:B------:R-:W-:Y:S05]  /*3ee0*/  BRA `(.L_x_72) ;  /* 0x0000000000087947 */ /* 0x000fea0003800000 */
.L_x_70:
[----:B------:R-:W-:Y:S02]  /*3ef0*/  MOV R2, 0x3f10 ;  /* 0x00003f1000027802 */ /* 0x000fe40000000f00 */
[----:B---3-5:R-:W-:Y:S05]  /*3f00*/  CALL.REL.NOINC `($__internal_2_$__cuda_sm10x_tcgen05_guardrail_trap_unallocated_columns_being_dealloced) ;  /* 0x0000004000407944 */ /* 0x028fea0003c00000 */
.L_x_72:
[----:B------:R-:W-:Y:S01]  /*3f10*/  NOP ;  /* 0x0000000000007918 */ /* 0x000fe20000000000 */
[----:B------:R-:W-:Y:S05]  /*3f20*/  EXIT ;  /* 0x000000000000794d */ /* 0x000fea0003800000 */
.L_x_54:
[----:B------:R-:W-:-:S09]  /*3f30*/  UISETP.NE.OR UP0, UPT, UR22, 0x3, !UP3 ;  /* 0x000000031600788c */ /* 0x000fd2000df05670 */
[----:B------:R-:W-:Y:S05]  /*3f40*/  BRA.U UP0, `(.L_x_73) ;  /* 0x0000000d00f07547 */ /* 0x000fea000b800000 */
[----:B------:R-:W2:Y:S01]  /*3f50*/  LDCU UR27, c[0x0][0x370] ;  /* 0x00006e00ff1b77ac */ /* 0x000ea20008000800 */
[----:B------:R-:W3:Y:S01]  /*3f60*/  LDC.64 R16, c[0x0][0x348] ;  /* 0x0000d200ff107b82 */ /* 0x000ee20000000a00 */
[----:B------:R-:W-:Y:S02]  /*3f70*/  HFMA2 R13, -RZ, RZ, 0, 0 ;  /* 0x00000000ff0d7431 */ /* 0x000fe400000001ff */
[----:B------:R-:W-:Y:S01]  /*3f80*/  IMAD.MOV.U32 R15, RZ, RZ, 0x1 ;  /* 0x00000001ff0f7424 */ /* 0x000fe200078e00ff */
[----:B------:R-:W2:Y:S01]  /*3f90*/  LDCU.128 UR44, c[0x0][0xb10] ;  /* 0x00016200ff2c77ac */ /* 0x000ea20008000c00 */
[----:B------:R-:W-:Y:S01]  /*3fa0*/  IMAD.MOV.U32 R14, RZ, RZ, RZ ;  /* 0x000000ffff0e7224 */ /* 0x000fe200078e00ff */
[----:B------:R-:W-:Y:S01]  /*3fb0*/  MOV R7, 0x1000 ;  /* 0x0000100000077802 */ /* 0x000fe20000000f00 */
[----:B------:R-:W4:Y:S01]  /*3fc0*/  LDCU UR26, c[0x0][0x374] ;  /* 0x00006e80ff1a77ac */ /* 0x000f220008000800 */
[----:B------:R-:W1:Y:S01]  /*3fd0*/  LDC.64 R2, c[0x0][0x888] ;  /* 0x00022200ff027b82 */ /* 0x000e620000000a00 */
[----:B------:R-:W4:Y:S01]  /*3fe0*/  LDCU UR15, c[0x0][0xb0c] ;  /* 0x00016180ff0f77ac */ /* 0x000f220008000800 */
[----:B------:R-:W4:Y:S06]  /*3ff0*/  LDCU UR31, c[0x0][0xb20] ;  /* 0x00016400ff1f77ac */ /* 0x000f2c0008000800 */
[----:B------:R-:W1:Y:S01]  /*4000*/  LDC.64 R4, c[0x0][0x890] ;  /* 0x00022400ff047b82 */ /* 0x000e620000000a00 */
[----:B------:R-:W3:Y:S01]  /*4010*/  LDCU UR4, c[0x0][0xb30] ;  /* 0x00016600ff0477ac */ /* 0x000ee20008000800 */
[----:B--2---:R-:W-:-:S02]  /*4020*/  UIMAD.WIDE.U32 UR6, UR27, UR44, URZ ;  /* 0x0000002c1b0672a5 */ /* 0x004fc4000f8e00ff */
[----:B----4-:R-:W-:Y:S01]  /*4030*/  UIMAD.WIDE.U32 UR8, UR26, UR47, URZ ;  /* 0x0000002f1a0872a5 */ /* 0x010fe2000f8e00ff */
[----:B------:R-:W-:Y:S01]  /*4040*/  UMOV UR24, 0x400 ;  /* 0x0000040000187882 */ /* 0x000fe20000000000 */
[----:B------:R-:W-:-:S03]  /*4050*/  UPLOP3.LUT UP3, UPT, UPT, UPT, UPT, 0x40, 0x4 ;  /* 0x000000000004789c */ /* 0x000fc60003f6e870 */
[----:B------:R-:W-:Y:S01]  /*4060*/  UMOV UR6, UR7 ;  /* 0x0000000700067c82 */ /* 0x000fe20008000000 */
[----:B------:R-:W-:Y:S01]  /*4070*/  UISETP.GE.AND UP0, UPT, UR40, 0x1, UPT ;  /* 0x000000012800788c */ /* 0x000fe2000bf06270 */
[----:B------:R-:W-:Y:S01]  /*4080*/  UMOV UR28, UR9 ;  /* 0x00000009001c7c82 */ /* 0x000fe20008000000 */
[----:B------:R-:W-:Y:S01]  /*4090*/  UISETP.NE.AND UP4, UPT, UR40, 0x1, UPT ;  /* 0x000000012800788c */ /* 0x000fe2000bf85270 */
[----:B------:R-:W2:Y:S01]  /*40a0*/  LDCU.64 UR16, c[0x0][0xb28] ;  /* 0x00016500ff1077ac */ /* 0x000ea20008000a00 */
[----:B------:R-:W-:Y:S02]  /*40b0*/  ULEA UR24, UR54, UR24, 0x18 ;  /* 0x0000001836187291 */ /* 0x000fe4000f8ec0ff */
[----:B------:R-:W-:Y:S02]  /*40c0*/  UISETP.NE.AND UP6, UPT, UR15, 0x1, UPT ;  /* 0x000000010f00788c */ /* 0x000fe4000bfc5270 */
[----:B------:R-:W-:Y:S02]  /*40d0*/  UISETP.NE.AND UP5, UPT, UR46, 0x1, UPT ;  /* 0x000000012e00788c */ /* 0x000fe4000bfa5270 */
[----:B------:R-:W-:-:S02]  /*40e0*/  USHF.R.U32.HI UR30, URZ, UR45, UR6 ;  /* 0x0000002dff1e7299 */ /* 0x000fc40008011606 */
[----:B------:R-:W-:Y:S02]  /*40f0*/  USHF.R.U32.HI UR28, URZ, UR31, UR28 ;  /* 0x0000001fff1c7299 */ /* 0x000fe4000801161c */
[----:B---3--:R-:W-:Y:S01]  /*4100*/  UISETP.NE.AND UP2, UPT, UR4, 0x1, UPT ;  /* 0x000000010400788c */ /* 0x008fe2000bf45270 */
[----:B------:R-:W-:-:S10]  /*4110*/  UMOV UR12, URZ ;  /* 0x000000ff000c7c82 */ /* 0x000fd40008000000 */
.L_x_82:
[C---:B------:R-:W-:Y:S02]  /*4120*/  LEA R12, R14.reuse, UR24, 0x3 ;  /* 0x000000180e0c7c11 */ /* 0x040fe4000f8e18ff */
[----:B------:R-:W-:Y:S02]  /*4130*/  SHF.L.U32 R0, R13, 0x1f, RZ ;  /* 0x0000001f0d007819 */ /* 0x000fe400000006ff */
[----:B------:R-:W-:Y:S02]  /*4140*/  LEA R8, R14, UR24, 0x4 ;  /* 0x000000180e087c11 */ /* 0x000fe4000f8e20ff */
[----:B---3--:R-:W3:Y:S02]  /*4150*/  SYNCS.PHASECHK.TRANS64.TRYWAIT P0, [R12+URZ+0x70], R0 ;  /* 0x000070000c0075a7 */ /* 0x008ee400080011ff */
[----:B---3--:R-:W-:Y:S05]  /*4160*/  @!P0 BRA `(.L_x_74) ;  /* 0x0000003800b48947 */ /* 0x008fea0003800000 */
.L_x_146:
[----:B------:R-:W4:Y:S01]  /*4170*/  LDS.128 R8, [R8+0x100] ;  /* 0x0001000008087984 */ /* 0x000f220000000c00 */
[----:B------:R-:W-:Y:S01]  /*4180*/  UISETP.GE.AND UP0, UPT, UR40, 0x1, UPT ;  /* 0x000000012800788c */ /* 0x000fe2000bf06270 */
[----:B------:R-:W-:Y:S01]  /*4190*/  @!PT LDS RZ, [RZ] ;  /* 0x00000000fffff984 */ /* 0x000fe20000000800 */
[----:B------:R-:W-:Y:S01]  /*41a0*/  @!PT LDS RZ, [RZ] ;  /* 0x00000000fffff984 */ /* 0x000fe20000000800 */
[----:B------:R-:W-:Y:S01]  /*41b0*/  @!PT LDS RZ, [RZ] ;  /* 0x00000000fffff984 */ /* 0x000fe20000000800 */
[----:B------:R-:W-:Y:S01]  /*41c0*/  @!PT LDS RZ, [RZ] ;  /* 0x00000000fffff984 */ /* 0x000fe20000000800 */
[----:B------:R1:W-:Y:S06]  /*41d0*/  MEMBAR.ALL.CTA ;  /* 0x0000000000007992 */ /* 0x0003ec0000008000 */
[----:B-1----:R-:W1:Y:S01]  /*41e0*/  FENCE.VIEW.ASYNC.S ;  /* 0x00000000000073c6 */ /* 0x002e620000000000 */
[----:B----4-:R-:W-:Y:S11]  /*41f0*/  LOP3.LUT P0, RZ, R10, 0x1, RZ, 0xc0, !PT ;  /* 0x000000010aff7812 */ /* 0x010ff6000780c0ff */
[----:B------:R-:W-:Y:S02]  /*4200*/  @!UPT UIADD3 URZ, UPT, UPT, URZ, URZ, URZ ;  /* 0x000000fffffff290 */ /* 0x000fe4000fffe0ff */
[----:B-1----:R-:W-:Y:S01]  /*4210*/  VOTEU.ANY UP1, P0 ;  /* 0x0000000000ff7886 */ /* 0x002fe20000020100 */
[----:B------:R-:W-:Y:S11]  /*4220*/  PLOP3.LUT P0, PT, PT, PT, UP1, 0x80, 0x8 ;  /* 0x000000000008781c */ /* 0x000ff60003f0f018 */
[----:B------:R-:W-:Y:S02]  /*4230*/  @!UPT UIADD3 URZ, UPT, UPT, URZ, URZ, URZ ;  /* 0x000000fffffff290 */ /* 0x000fe4000fffe0ff */
[----:B---3--:R-:W-:Y:S02]  /*4240*/  @P0 SHF.R.U32.HI R0, RZ, 0x10, R9 ;  /* 0x00000010ff000819 */ /* 0x008fe40000011609 */
[----:B------:R-:W-:Y:S02]  /*4250*/  @P0 MOV R6, R8 ;  /* 0x0000000800060202 */ /* 0x000fe40000000f00 */
[----:B------:R-:W-:Y:S01]  /*4260*/  @P0 R2UR UR4, R0 ;  /* 0x00000000000402ca */ /* 0x000fe200000e0000 */
[----:B------:R-:W-:Y:S01]  /*4270*/  VIADD R0, R12, 0x80 ;  /* 0x000000800c007836 */ /* 0x000fe20000000000 */
[----:B------:R-:W-:Y:S02]  /*4280*/  @P0 LOP3.LUT R8, R9, 0xffff, RZ, 0xc0, !PT ;  /* 0x0000ffff09080812 */ /* 0x000fe400078ec0ff */
[----:B------:R-:W-:Y:S02]  /*4290*/  @P0 R2UR UR6, R6 ;  /* 0x00000000060602ca */ /* 0x000fe400000e0000 */
[----:B------:R-:W-:Y:S02]  /*42a0*/  PRMT R0, RZ, 0x654, R0 ;  /* 0x00000654ff007816 */ /* 0x000fe40000000000 */
[----:B------:R-:W-:Y:S02]  /*42b0*/  @P0 R2UR UR5, R8 ;  /* 0x00000000080502ca */ /* 0x000fe400000e0000 */
[----:B------:R1:W-:Y:S03]  /*42c0*/  SYNCS.ARRIVE.TRANS64.RED.A1T0 RZ, [R0+URZ], RZ ;  /* 0x000000ff00ff79a7 */ /* 0x0003e600081004ff */
[----:B------:R-:W-:Y:S04]  /*42d0*/  @UP1 UMOV UR25, UR4 ;  /* 0x0000000400191c82 */ /* 0x000fe80008000000 */
[----:B------:R-:W-:Y:S04]  /*42e0*/  @UP1 UMOV UR14, UR6 ;  /* 0x00000006000e1c82 */ /* 0x000fe80008000000 */
[----:B------:R-:W-:Y:S01]  /*42f0*/  @UP1 UMOV UR13, UR5 ;  /* 0x00000005000d1c82 */ /* 0x000fe20008000000 */
[----:B------:R-:W-:Y:S05]  /*4300*/  BRA.U !UP0, `(.L_x_75) ;  /* 0x0000000108a47547 */ /* 0x000fea000b800000 */
[----:B------:R-:W-:Y:S02]  /*4310*/  UIMAD.WIDE.U32 UR8, UR13, UR47, URZ ;  /* 0x0000002f0d0872a5 */ /* 0x000fe4000f8e00ff */
[----:B------:R-:W-:Y:S02]  /*4320*/  UIMAD.WIDE.U32 UR10, UR14, UR44, URZ ;  /* 0x0000002c0e0a72a5 */ /* 0x000fe4000f8e00ff */
[----:B------:R-:W-:Y:S02]  /*4330*/  USEL UR4, UR26, UR28, !UP5 ;  /* 0x0000001c1a047287 */ /* 0x000fe4000e800000 */
[----:B------:R-:W-:Y:S02]  /*4340*/  USEL UR7, UR27, UR30, !UP6 ;  /* 0x0000001e1b077287 */ /* 0x000fe4000f000000 */
[----:B--2---:R-:W-:Y:S02]  /*4350*/  UIMAD.WIDE.U32 UR18, UR4, UR16, URZ ;  /* 0x00000010041272a5 */ /* 0x004fe4000f8e00ff */
[----:B------:R-:W-:Y:S01]  /*4360*/  UIMAD.WIDE.U32 UR20, UR7, UR16, URZ ;  /* 0x00000010071472a5 */ /* 0x000fe2000f8e00ff */
[----:B------:R-:W-:Y:S02]  /*4370*/  UMOV UR5, UR9 ;  /* 0x0000000900057c82 */ /* 0x000fe40008000000 */
[----:B------:R-:W-:Y:S03]  /*4380*/  USHF.R.U32.HI UR6, URZ, UR31, UR5 ;  /* 0x0000001fff067299 */ /* 0x000fe60008011605 */
[----:B------:R-:W-:Y:S01]  /*4390*/  UMOV UR5, UR11 ;  /* 0x0000000b00057c82 */ /* 0x000fe20008000000 */
[----:B------:R-:W-:Y:S02]  /*43a0*/  USEL UR6, UR13, UR6, !UP5 ;  /* 0x000000060d067287 */ /* 0x000fe4000e800000 */
[----:B------:R-:W-:Y:S02]  /*43b0*/  USHF.R.U32.HI UR8, URZ, UR45, UR5 ;  /* 0x0000002dff087299 */ /* 0x000fe40008011605 */
[----:B------:R-:W-:Y:S01]  /*43c0*/  UIMAD.WIDE.U32 UR10, UR6, UR16, URZ ;  /* 0x00000010060a72a5 */ /* 0x000fe2000f8e00ff */
[----:B------:R-:W-:Y:S02]  /*43d0*/  UMOV UR5, UR19 ;  /* 0x0000001300057c82 */ /* 0x000fe40008000000 */
[----:B------:R-:W-:Y:S03]  /*43e0*/  @UP4 USHF.R.U32.HI UR4, URZ, UR17, UR5 ;  /* 0x00000011ff044299 */ /* 0x000fe60008011605 */
[----:B------:R-:W-:Y:S01]  /*43f0*/  UMOV UR5, UR21 ;  /* 0x0000001500057c82 */ /* 0x000fe20008000000 */
[----:B------:R-:W-:Y:S02]  /*4400*/  UIMAD UR4, UR40, UR4, URZ ;  /* 0x00000004280472a4 */ /* 0x000fe4000f8e02ff */
[----:B------:R-:W-:Y:S02]  /*4410*/  @UP4 USHF.R.U32.HI UR7, URZ, UR17, UR5 ;  /* 0x00000011ff074299 */ /* 0x000fe40008011605 */
[----:B------:R-:W-:Y:S02]  /*4420*/  USEL UR5, UR14, UR8, !UP6 ;  /* 0x000000080e057287 */ /* 0x000fe4000f000000 */
[----:B------:R-:W-:Y:S02]  /*4430*/  UIMAD UR8, UR40, UR7, URZ ;  /* 0x00000007280872a4 */ /* 0x000fe4000f8e02ff */
[----:B------:R-:W-:Y:S03]  /*4440*/  UISETP.GE.AND UP0, UPT, UR6, UR4, UPT ;  /* 0x000000040600728c */ /* 0x000fe6000bf06270 */
[----:B------:R-:W-:Y:S01]  /*4450*/  UMOV UR4, UR11 ;  /* 0x0000000b00047c82 */ /* 0x000fe20008000000 */
[----:B------:R-:W-:Y:S02]  /*4460*/  UISETP.GE.OR UP0, UPT, UR5, UR8, UP0 ;  /* 0x000000080500728c */ /* 0x000fe40008706670 */
[----:B------:R-:W-:Y:S02]  /*4470*/  USHF.R.U32.HI UR4, URZ, UR17, UR4 ;  /* 0x00000011ff047299 */ /* 0x000fe40008011604 */
[----:B------:R-:W-:Y:S02]  /*4480*/  UIMAD.WIDE.U32 UR8, UR5, UR16, URZ ;  /* 0x00000010050872a5 */ /* 0x000fe4000f8e00ff */
[----:B------:R-:W-:Y:S04]  /*4490*/  USEL UR10, UR6, UR4, !UP4 ;  /* 0x00000004060a7287 */ /* 0x000fe8000e000000 */
[----:B------:R-:W-:Y:S01]  /*44a0*/  UIADD3 UR11, UPT, UPT, -UR10, URZ, URZ ;  /* 0x000000ff0a0b7290 */ /* 0x000fe2000fffe1ff */
[----:B------:R-:W-:Y:S02]  /*44b0*/  @!UP0 UMOV UR4, UR9 ;  /* 0x0000000900048c82 */ /* 0x000fe40008000000 */
[----:B------:R-:W-:Y:S02]  /*44c0*/  @!UP0 USHF.R.U32.HI UR4, URZ, UR17, UR4 ;  /* 0x00000011ff048299 */ /* 0x000fe40008011604 */
[----:B------:R-:W-:Y:S02]  /*44d0*/  UIMAD UR8, UR40, UR11, UR6 ;  /* 0x0000000b280872a4 */ /* 0x000fe4000f8e0206 */
[----:B------:R-:W-:Y:S04]  /*44e0*/  @!UP0 USEL UR4, UR5, UR4, !UP4 ;  /* 0x0000000405048287 */ /* 0x000fe8000e000000 */
[----:B------:R-:W-:Y:S02]  /*44f0*/  @!UP0 UIMAD UR8, UR7, UR8, UR4 ;  /* 0x00000008070882a4 */ /* 0x000fe4000f8e0204 */
[----:B------:R-:W-:Y:S02]  /*4500*/  @!UP0 UIADD3 UR9, UPT, UPT, UR10, -UR4, URZ ;  /* 0x800000040a098290 */ /* 0x000fe4000fffe0ff */
[----:B------:R-:W-:Y:S02]  /*4510*/  UIADD3 UR4, UPT, UPT, -UR5, URZ, URZ ;  /* 0x000000ff05047290 */ /* 0x000fe4000fffe1ff */
[----:B------:R-:W-:Y:S02]  /*4520*/  UIADD3 UR7, UPT, UPT, -UR6, URZ, URZ ;  /* 0x000000ff06077290 */ /* 0x000fe4000fffe1ff */
[----:B------:R-:W-:Y:S02]  /*4530*/  @!UP0 UIMAD UR6, UR9, UR40, UR5 ;  /* 0x00000028090682a4 */ /* 0x000fe4000f8e0205 */
[----:B------:R-:W-:Y:S02]  /*4540*/  UIMAD UR14, UR15, UR4, UR14 ;  /* 0x000000040f0e72a4 */ /* 0x000fe4000f8e020e */
[----:B------:R-:W-:Y:S01]  /*4550*/  UIMAD UR13, UR46, UR7, UR13 ;  /* 0x000000072e0d72a4 */ /* 0x000fe2000f8e020d */
[----:B------:R-:W-:Y:S02]  /*4560*/  @!UP0 UMOV UR5, UR8 ;  /* 0x0000000800058c82 */ /* 0x000fe40008000000 */
[----:B------:R-:W-:Y:S02]  /*4570*/  UIMAD UR14, UR5, UR15, UR14 ;  /* 0x0000000f050e72a4 */ /* 0x000fe4000f8e020e */
[----:B------:R-:W-:Y:S11]  /*4580*/  UIMAD UR13, UR6, UR46, UR13 ;  /* 0x0000002e060d72a4 */ /* 0x000ff6000f8e020d */
[----:B------:R-:W-:Y:S01]  /*4590*/  @!UPT UIADD3 URZ, UPT, UPT, URZ, URZ, URZ ;  /* 0x000000fffffff290 */ /* 0x000fe2000fffe0ff */
.L_x_75:
[----:B------:R-:W3:Y:S01]  /*45a0*/  @!UP2 LDCU.128 UR20, c[0x0][0xb10] ;  /* 0x00016200ff14a7ac */ /* 0x000ee20008000c00 */
[C---:B------:R-:W-:Y:S02]  /*45b0*/  ISETP.NE.U32.AND P1, PT, R4.reuse, RZ, PT ;  /* 0x000000ff0400720c */ /* 0x040fe40003f25070 */
[----:B------:R-:W-:Y:S02]  /*45c0*/  ISETP.NE.U32.AND P0, PT, R4, RZ, PT ;  /* 0x000000ff0400720c */ /* 0x000fe40003f05070 */
[C---:B------:R-:W-:Y:S02]  /*45d0*/  ISETP.NE.AND.EX P1, PT, R5.reuse, RZ, PT, P1 ;  /* 0x000000ff0500720c */ /* 0x040fe40003f25310 */
[----:B------:R-:W-:Y:S01]  /*45e0*/  ISETP.NE.AND.EX P0, PT, R5, RZ, PT, P0 ;  /* 0x000000ff0500720c */ /* 0x000fe20003f05300 */
[----:B------:R-:W4:Y:S01]  /*45f0*/  @!UP2 LDCU UR5, c[0x0][0xb0c] ;  /* 0x00016180ff05a7ac */ /* 0x000f220008000800 */
[----:B------:R-:W-:Y:S02]  /*4600*/  USHF.L.U32 UR11, UR29, 0x6, URZ ;  /* 0x000000061d0b7899 */ /* 0x000fe400080006ff */
[----:B------:R-:W-:Y:S02]  /*4610*/  USHF.L.U32 UR10, UR32, 0x6, URZ ;  /* 0x00000006200a7899 */ /* 0x000fe400080006ff */
[----:B---3--:R-:W-:Y:S07]  /*4620*/  UIMAD.WIDE.U32 UR6, UR14, UR20, URZ ;  /* 0x000000140e0672a5 */ /* 0x008fee000f8e00ff */
[----:B------:R-:W-:Y:S01]  /*4630*/  @!UP2 UMOV UR4, UR7 ;  /* 0x000000070004ac82 */ /* 0x000fe20008000000 */
[----:B----4-:R-:W-:Y:S02]  /*4640*/  @!UP2 UISETP.NE.AND UP0, UPT, UR5, 0x1, UPT ;  /* 0x000000010500a88c */ /* 0x010fe4000bf05270 */
[----:B------:R-:W-:Y:S02]  /*4650*/  @!UP2 USHF.R.U32.HI UR4, URZ, UR21, UR4 ;  /* 0x00000015ff04a299 */ /* 0x000fe40008011604 */
[----:B------:R-:W-:Y:S02]  /*4660*/  UIMAD.WIDE.U32 UR6, UR13, UR23, URZ ;  /* 0x000000170d0672a5 */ /* 0x000fe4000f8e00ff */
[----:B------:R-:W-:Y:S02]  /*4670*/  @!UP2 USEL UR8, UR14, UR4, !UP0 ;  /* 0x000000040e08a287 */ /* 0x000fe4000c000000 */
[----:B------:R-:W-:Y:S03]  /*4680*/  @!UP2 UISETP.NE.AND UP0, UPT, UR22, 0x1, UPT ;  /* 0x000000011600a88c */ /* 0x000fe6000bf05270 */
[----:B------:R-:W-:Y:S02]  /*4690*/  @!UP2 UMOV UR6, UR7 ;  /* 0x000000070006ac82 */ /* 0x000fe40008000000 */
[----:B------:R-:W3:Y:S02]  /*46a0*/  @!UP2 LDCU UR4, c[0x0][0xb20] ;  /* 0x00016400ff04a7ac */ /* 0x000ee40008000800 */
[----:B---3--:R-:W-:Y:S04]  /*46b0*/  @!UP2 USHF.R.U32.HI UR6, URZ, UR4, UR6 ;  /* 0x00000004ff06a299 */ /* 0x008fe80008011606 */
[----:B------:R-:W-:Y:S04]  /*46c0*/  @!UP2 USEL UR6, UR13, UR6, !UP0 ;  /* 0x000000060d06a287 */ /* 0x000fe8000c000000 */
[----:B------:R-:W-:Y:S02]  /*46d0*/  @!UP2 UIADD3 UR4, UPT, UPT, -UR8, UR6, URZ ;  /* 0x000000060804a290 */ /* 0x000fe4000fffe1ff */
[----:B------:R-:W-:Y:S02]  /*46e0*/  @!UP2 UIADD3 UR6, UPT, UPT, UR8, -UR6, URZ ;  /* 0x800000060806a290 */ /* 0x000fe4000fffe0ff */
[----:B------:R-:W-:Y:S02]  /*46f0*/  @!UP2 UIMAD UR14, UR4, UR5, UR14 ;  /* 0x00000005040ea2a4 */ /* 0x000fe4000f8e020e */
[----:B------:R-:W-:Y:S01]  /*4700*/  @!UP2 UIMAD UR13, UR6, UR22, UR13 ;  /* 0x00000016060da2a4 */ /* 0x000fe2000f8e020d */
[----:B------:R-:W-:Y:S11]  /*4710*/  BRA.U UP3, `(.L_x_76) ;  /* 0x0000000103107547 */ /* 0x000ff6000b800000 */
[----:B------:R-:W-:Y:S04]  /*4720*/  MOV R6, UR33 ;  /* 0x0000002100067c02 */ /* 0x000fe80008000f00 */
[----:B------:R-:W-:Y:S04]  /*4730*/  SHF.L.U32 R6, R6, 0x1f, RZ ;  /* 0x0000001f06067819 */ /* 0x000fe800000006ff */
[----:B------:R-:W3:Y:S02]  /*4740*/  SYNCS.PHASECHK.TRANS64.TRYWAIT P2, [UR24+0x68], R6 ;  /* 0x00006806ff0075a7 */ /* 0x000ee40008041118 */
[----:B---3--:R-:W-:Y:S05]  /*4750*/  @!P2 BRA `(.L_x_77) ;  /* 0x00000034004ca947 */ /* 0x008fea0003800000 */
.L_x_76:
[----:B------:R-:W-:Y:S05]  /*4760*/  @!P1 BRA `(.L_x_78) ;  /* 0x0000000000309947 */ /* 0x000fea0003800000 */
[----:B------:R-:W-:Y:S01]  /*4770*/  ISETP.NE.U32.AND P1, PT, R2, RZ, PT ;  /* 0x000000ff0200720c */ /* 0x000fe20003f25070 */
[----:B------:R-:W3:Y:S01]  /*4780*/  LDCU.64 UR4, c[0x0][0x358] ;  /* 0x00006b00ff0477ac */ /* 0x000ee20008000a00 */
[----:B------:R-:W-:Y:S02]  /*4790*/  IMAD.MOV.U32 R45, RZ, RZ, 0x1 ;  /* 0x00000001ff2d7424 */ /* 0x000fe400078e00ff */
[----:B------:R-:W-:Y:S11]  /*47a0*/  ISETP.NE.AND.EX P1, PT, R3, RZ, PT, P1 ;  /* 0x000000ff0300720c */ /* 0x000ff60003f25310 */
[----:B------:R-:W-:Y:S02]  /*47b0*/  @!UPT UIADD3 URZ, UPT, UPT, URZ, URZ, URZ ;  /* 0x000000fffffff290 */ /* 0x000fe4000fffe0ff */
[----:B------:R-:W4:Y:S01]  /*47c0*/  @P1 LDC.64 R8, c[0x0][0x888] ;  /* 0x00022200ff081b82 */ /* 0x000f220000000a00 */
[----:B-1----:R-:W-:Y:S04]  /*47d0*/  @P1 IMAD R0, R4, UR36, RZ ;  /* 0x0000002404001c24 */ /* 0x002fe8000f8e02ff */
[----:B----4-:R-:W-:Y:S04]  /*47e0*/  @P1 IMAD.WIDE R8, R0, 0x4, R8 ;  /* 0x0000000400081825 */ /* 0x010fe800078e0208 */
[----:B------:R-:W-:Y:S01]  /*47f0*/  HFMA2 R0, -RZ, RZ, 0, 5.9604644775390625e-08 ;  /* 0x00000001ff007431 */ /* 0x000fe200000001ff */
[----:B---3-5:R3:W5:Y:S04]  /*4800*/  @P1 LDG.E R26, desc[UR4][R8.64] ;  /* 0x00000004081a1981 */ /* 0x028768000c1e1900 */
[----:B------:R-:W-:Y:S01]  /*4810*/  @!P1 PRMT R45, R0, 0x7610, R45 ;  /* 0x00007610002d9816 */ /* 0x000fe2000000002d */
[----:B---3--:R-:W4:Y:S06]  /*4820*/  @!P1 LDC R26, c[0x0][0x880] ;  /* 0x00022000ff1a9b82 */ /* 0x008f2c0000000800 */
.L_x_78:
[----:B----45:R-:W-:Y:S01]  /*4830*/  @!P0 FSETP.EQ.AND P1, PT, R26, RZ, PT ;  /* 0x000000ff1a00820b */ /* 0x030fe20003f22000 */
[----:B------:R-:W-:Y:S01]  /*4840*/  @!UPT UIADD3 URZ, UPT, UPT, URZ, URZ, URZ ;  /* 0x000000fffffff290 */ /* 0x000fe2000fffe0ff */
[----:B------:R-:W-:Y:S11]  /*4850*/  @!P0 BRA `(.L_x_79) ;  /* 0x0000000000188947 */ /* 0x000ff60003800000 */
[----:B------:R-:W-:Y:S02]  /*4860*/  LOP3.LUT P0, RZ, R45, 0xff, RZ, 0xc0, !PT ;  /* 0x000000ff2dff7812 */ /* 0x000fe4000780c0ff */
[----:B------:R-:W-:Y:S04]  /*4870*/  ISETP.NE.U32.AND P1, PT, R2, RZ, PT ;  /* 0x000000ff0200720c */ /* 0x000fe80003f25070 */
[----:B------:R-:W-:Y:S04]  /*4880*/  ISETP.NE.AND.EX P1, PT, R3, RZ, PT, P1 ;  /* 0x000000ff0300720c */ /* 0x000fe80003f25310 */
[----:B------:R-:W-:Y:S03]  /*4890*/  PLOP3.LUT P1, PT, P1, PT, PT, 0x8, 0x80 ;  /* 0x000000000080781c */ /* 0x000fe60000f2e170 */
[----:B------:R-:W-:Y:S11]  /*48a0*/  @P0 FSETP.EQ.AND P1, PT, R26, RZ, PT ;  /* 0x000000ff1a00020b */ /* 0x000ff60003f22000 */
[----:B------:R-:W-:Y:S02]  /*48b0*/  @!UPT UIADD3 URZ, UPT, UPT, URZ, URZ, URZ ;  /* 0x000000fffffff290 */ /* 0x000fe4000fffe0ff */
.L_x_79:
[----:B------:R-:W-:Y:S01]  /*48c0*/  ULEA UR4, UR12, UR24, 0x3 ;  /* 0x000000180c047291 */ /* 0x000fe2000f8e18ff */
[----:B------:R-:W-:Y:S02]  /*48d0*/  SHF.L.U32 R9, R15, 0x1f, RZ ;  /* 0x0000001f0f097819 */ /* 0x000fe400000006ff */
[----:B------:R-:W-:Y:S04]  /*48e0*/  ELECT P0, URZ, PT ;  /* 0x0000000000ff782f */ /* 0x000fe80003800000 */
[----:B------:R-:W-:Y:S02]  /*48f0*/  PLOP3.LUT P1, PT, P1, P0, PT, 0xf2, 0x2f ;  /* 0x00000000002f781c */ /* 0x000fe40000f21e72 */
[----:B------:R-:W3:Y:S11]  /*4900*/  SYNCS.PHASECHK.TRANS64.TRYWAIT P2, [UR4+0x48], R9 ;  /* 0x00004809ff0075a7 */ /* 0x000ef60008041104 */
[----:B------:R-:W-:Y:S05]  /*4910*/  @!P1 IADD3 R8, P0, PT, R16, 0x580, RZ ;  /* 0x0000058010089810 */ /* 0x000fea0007f1e0ff */
[----:B-1----:R-:W-:Y:S01]  /*4920*/  @!P1 IMAD.X R6, RZ, RZ, R17, P0 ;  /* 0x000000ffff069224 */ /* 0x002fe200000e0611 */
[----:B---3--:R-:W-:Y:S07]  /*4930*/  @!P2 BRA `(.L_x_80) ;  /* 0x0000003000eca947 */ /* 0x008fee0003800000 */
.L_x_149:
[----:B------:R-:W-:Y:S01]  /*4940*/  @!P1 R2UR UR7, R6 ;  /* 0x00000000060792ca */ /* 0x000fe200000e0000 */
[----:B------:R-:W-:Y:S01]  /*4950*/  UIADD3 UR5, UPT, UPT, UR12, 0x1, URZ ;  /* 0x000000010c057890 */ /* 0x000fe2000fffe0ff */
[----:B------:R-:W-:Y:S01]  /*4960*/  @!P1 R2UR UR6, R8 ;  /* 0x00000000080692ca */ /* 0x000fe200000e0000 */
[----:B------:R-:W-:Y:S01]  /*4970*/  UIADD3 UR9, UPT, UPT, UR4, 0x30, URZ ;  /* 0x0000003004097890 */ /* 0x000fe2000fffe0ff */
[----:B------:R-:W-:Y:S01]  /*4980*/  @!P1 IMAD.MOV.U32 R6, RZ, RZ, 0x1000 ;  /* 0x00001000ff069424 */ /* 0x000fe200078e00ff */
[----:B------:R-:W-:Y:S01]  /*4990*/  UISETP.NE.AND UP0, UPT, UR5, 0x3, UPT ;  /* 0x000000030500788c */ /* 0x000fe2000bf05270 */
[----:B------:R-:W-:Y:S01]  /*49a0*/  VIADD R14, R14, 0x1 ;  /* 0x000000010e0e7836 */ /* 0x000fe20000000000 */
[----:B------:R-:W-:Y:S01]  /*49b0*/  UMOV UR22, 0x0 ;  /* 0x0000000000167882 */ /* 0x000fe20000000000 */
[----:B------:R-:W-:Y:S01]  /*49c0*/  UMOV UR23, 0x10000000 ;  /* 0x1000000000177882 */ /* 0x000fe20000000000 */
[----:B------:R-:W-:Y:S04]  /*49d0*/  UPRMT UR20, UR54, 0x654, UR9 ;  /* 0x0000065436147896 */ /* 0x000fe80008000009 */
[----:B-1----:R-:W-:Y:S01]  /*49e0*/  IMAD.U32 R9, RZ, RZ, UR7 ;  /* 0x00000007ff097e24 */ /* 0x002fe2000f8e00ff */
[----:B------:R-:W-:Y:S01]  /*49f0*/  USEL UR7, URZ, 0x1, UP0 ;  /* 0x00000001ff077887 */ /* 0x000fe20008000000 */
[----:B------:R-:W-:Y:S01]  /*4a00*/  IMAD.U32 R8, RZ, RZ, UR6 ;  /* 0x00000006ff087e24 */ /* 0x000fe2000f8e00ff */
[----:B------:R-:W-:Y:S02]  /*4a10*/  USEL UR6, UR5, URZ, UP0 ;  /* 0x000000ff05067287 */ /* 0x000fe40008000000 */
[----:B------:R-:W-:Y:S01]  /*4a20*/  VOTEU.ALL UP0, P1 ;  /* 0x0000000000ff7886 */ /* 0x000fe20000800000 */
[----:B------:R-:W-:Y:S02]  /*4a30*/  @!P1 R2UR UR19, R9 ;  /* 0x00000000091392ca */ /* 0x000fe400000e0000 */
[----:B------:R-:W-:Y:S02]  /*4a40*/  @!P1 R2UR UR18, R8 ;  /* 0x00000000081292ca */ /* 0x000fe400000e0000 */
[----:B------:R-:W-:Y:S01]  /*4a50*/  @!UP0 ULEA UR5, UR12, UR24, 0xc ;  /* 0x000000180c058291 */ /* 0x000fe2000f8e60ff */
[----:B------:R-:W-:Y:S02]  /*4a60*/  LOP3.LUT R15, R15, UR7, RZ, 0x3c, !PT ;  /* 0x000000070f0f7c12 */ /* 0x000fe4000f8e3cff */
[----:B------:R-:W-:Y:S01]  /*4a70*/  UMOV UR12, UR36 ;  /* 0x00000024000c7c82 */ /* 0x000fe20008000000 */
[----:B------:R-:W-:Y:S01]  /*4a80*/  @!UP0 UIADD3 UR8, UPT, UPT, UR5, 0x200, URZ ;  /* 0x0000020005088890 */ /* 0x000fe2000fffe0ff */
[----:B------:R-:W-:Y:S01]  /*4a90*/  SHF.L.U32 R0, R15, 0x1f, RZ ;  /* 0x0000001f0f007819 */ /* 0x000fe200000006ff */
[----:B------:R-:W-:Y:S01]  /*4aa0*/  VOTEU.ALL UP0, P1 ;  /* 0x0000000000ff7886 */ /* 0x000fe20000800000 */
[----:B------:R-:W-:Y:S06]  /*4ab0*/  ULEA UR5, UR6, UR24, 0x3 ;  /* 0x0000001806057291 */ /* 0x000fec000f8e18ff */
[----:B------:R1:W-:Y:S01]  /*4ac0*/  @!UP0 UTMALDG.3D [UR8], [UR18], desc[UR22] ;  /* 0x00001608120085b4 */ /* 0x0003e20008011000 */
[----:B------:R1:W-:Y:S01]  /*4ad0*/  @!P1 SYNCS.ARRIVE.TRANS64.RED.A0TR RZ, [UR4+0x30], R6 ;  /* 0x00003006ffff99a7 */ /* 0x0003e20008300404 */
[----:B------:R-:W-:Y:S01]  /*4ae0*/  SYNCS.ARRIVE.TRANS64.RED.A1T0 RZ, [UR20], RZ ;  /* 0x000000ffffff79a7 */ /* 0x000fe20008100414 */
[----:B------:R-:W3:Y:S02]  /*4af0*/  SYNCS.PHASECHK.TRANS64.TRYWAIT P0, [UR5+0x48], R0 ;  /* 0x00004800ff0075a7 */ /* 0x000ee40008001105 */
[----:B-1-3--:R-:W-:Y:S05]  /*4b00*/  @!P0 BRA `(.L_x_81) ;  /* 0x0000003000908947 */ /* 0x00afea0003800000 */
.L_x_151:
[----:B------:R-:W-:Y:S01]  /*4b10*/  UIADD3 UR9, UPT, UPT, UR5, 0x30, URZ ;  /* 0x0000003005097890 */ /* 0x000fe2000fffe0ff */
[----:B-1----:R-:W-:Y:S01]  /*4b20*/  @!P1 IADD3 R6, P0, PT, R16, 0x580, RZ ;  /* 0x0000058010069810 */ /* 0x002fe20007f1e0ff */
[----:B------:R-:W-:Y:S01]  /*4b30*/  UPLOP3.LUT UP3, UPT, UPT, UPT, UPT, 0x80, 0x8 ;  /* 0x000000000008789c */ /* 0x000fe20003f6f070 */
[----:B------:R-:W-:Y:S01]  /*4b40*/  R2UR UR23, R47 ;  /* 0x000000002f1772ca */ /* 0x000fe200000e0000 */
[----:B------:R-:W-:Y:S01]  /*4b50*/  UMOV UR20, 0x0 ;  /* 0x0000000000147882 */ /* 0x000fe20000000000 */
[----:B------:R-:W-:Y:S01]  /*4b60*/  @!P1 R2UR UR7, R6 ;  /* 0x00000000060792ca */ /* 0x000fe200000e0000 */
[----:B------:R-:W-:Y:S01]  /*4b70*/  @!P1 IMAD.X R0, RZ, RZ, R17, P0 ;  /* 0x000000ffff009224 */ /* 0x000fe200000e0611 */
[----:B------:R-:W-:Y:S01]  /*4b80*/  UMOV UR21, 0x10000000 ;  /* 0x1000000000157882 */ /* 0x000fe20000000000 */
[----:B------:R-:W-:Y:S01]  /*4b90*/  UMOV UR12, UR36 ;  /* 0x00000024000c7c82 */ /* 0x000fe20008000000 */
[----:B------:R-:W-:Y:S01]  /*4ba0*/  VOTEU.ALL UP0, P1 ;  /* 0x0000000000ff7886 */ /* 0x000fe20000800000 */
[----:B------:R-:W-:Y:S01]  /*4bb0*/  R2UR UR22, R48 ;  /* 0x00000000301672ca */ /* 0x000fe200000e0000 */
[----:B------:R-:W-:Y:S01]  /*4bc0*/  UMOV UR36, UR25 ;  /* 0x0000001900247c82 */ /* 0x000fe20008000000 */
[----:B------:R-:W-:Y:S02]  /*4bd0*/  @!P1 R2UR UR4, R0 ;  /* 0x00000000000492ca */ /* 0x000fe400000e0000 */
[----:B------:R-:W-:Y:S01]  /*4be0*/  @!UP0 UIADD3 UR10, UPT, UPT, UR10, 0x20, URZ ;  /* 0x000000200a0a8890 */ /* 0x000fe2000fffe0ff */
[C---:B------:R-:W-:Y:S01]  /*4bf0*/  ISETP.NE.AND P0, PT, R14.reuse, 0x2, PT ;  /* 0x000000020e00780c */ /* 0x040fe20003f05270 */
[----:B------:R-:W-:Y:S02]  /*4c00*/  UIADD3 UR32, UPT, UPT, UR13, UR23, URZ ;  /* 0x000000170d207290 */ /* 0x000fe4000fffe0ff */
[----:B------:R-:W-:Y:S01]  /*4c10*/  IMAD.U32 R8, RZ, RZ, UR7 ;  /* 0x00000007ff087e24 */ /* 0x000fe2000f8e00ff */
[----:B------:R-:W-:Y:S02]  /*4c20*/  SEL R0, RZ, 0x1, P0 ;  /* 0x00000001ff007807 */ /* 0x000fe40000000000 */
[----:B------:R-:W-:Y:S02]  /*4c30*/  SEL R14, R14, RZ, P0 ;  /* 0x000000ff0e0e7207 */ /* 0x000fe40000000000 */
[----:B------:R-:W-:Y:S01]  /*4c40*/  @!P1 R2UR UR18, R8 ;  /* 0x00000000081292ca */ /* 0x000fe200000e0000 */
[----:B------:R-:W-:Y:S01]  /*4c50*/  UIADD3 UR29, UPT, UPT, UR14, UR22, URZ ;  /* 0x000000160e1d7290 */ /* 0x000fe2000fffe0ff */
[----:B------:R-:W-:Y:S01]  /*4c60*/  IMAD.U32 R9, RZ, RZ, UR4 ;  /* 0x00000004ff097e24 */ /* 0x000fe2000f8e00ff */
[----:B------:R-:W-:Y:S01]  /*4c70*/  @!UP0 ULEA UR4, UR6, UR24, 0xc ;  /* 0x0000001806048291 */ /* 0x000fe2000f8e60ff */
[----:B------:R-:W-:Y:S03]  /*4c80*/  LOP3.LUT R13, R13, R0, RZ, 0x3c, !PT ;  /* 0x000000000d0d7212 */ /* 0x000fe600078e3cff */
[----:B------:R-:W-:Y:S01]  /*4c90*/  @!P1 R2UR UR19, R9 ;  /* 0x00000000091392ca */ /* 0x000fe200000e0000 */
[----:B------:R-:W-:Y:S01]  /*4ca0*/  @!UP0 UIADD3 UR8, UPT, UPT, UR4, 0x200, URZ ;  /* 0x0000020004088890 */ /* 0x000fe2000fffe0ff */
[----:B------:R-:W-:Y:S01]  /*4cb0*/  VOTEU.ALL UP0, P1 ;  /* 0x0000000000ff7886 */ /* 0x000fe20000800000 */
[----:B------:R-:W-:Y:S10]  /*4cc0*/  UPRMT UR4, UR54, 0x654, UR9 ;  /* 0x0000065436047896 */ /* 0x000ff40008000009 */
[----:B------:R1:W-:Y:S01]  /*4cd0*/  @!UP0 UTMALDG.3D [UR8], [UR18], desc[UR20] ;  /* 0x00001408120085b4 */ /* 0x0003e20008011000 */
[----:B------:R3:W-:Y:S01]  /*4ce0*/  @!P1 SYNCS.ARRIVE.TRANS64.RED.A0TR RZ, [UR5+0x30], R7 ;  /* 0x00003007ffff99a7 */ /* 0x0007e20008300405 */
[----:B------:R-:W-:Y:S01]  /*4cf0*/  SYNCS.ARRIVE.TRANS64.RED.A1T0 RZ, [UR4], RZ ;  /* 0x000000ffffff79a7 */ /* 0x000fe20008100404 */
[----:B------:R-:W-:Y:S04]  /*4d00*/  UIADD3 UR4, UPT, UPT, UR6, 0x1, URZ ;  /* 0x0000000106047890 */ /* 0x000fe8000fffe0ff */
[----:B------:R-:W-:Y:S04]  /*4d10*/  UISETP.NE.AND UP0, UPT, UR4, 0x3, UPT ;  /* 0x000000030400788c */ /* 0x000fe8000bf05270 */
[----:B------:R-:W-:Y:S06]  /*4d20*/  USEL UR5, URZ, 0x1, UP0 ;  /* 0x00000001ff057887 */ /* 0x000fec0008000000 */
[----:B------:R-:W-:Y:S01]  /*4d30*/  LOP3.LUT R15, R15, UR5, RZ, 0x3c, !PT ;  /* 0x000000050f0f7c12 */ /* 0x000fe2000f8e3cff */
[----:B-1----:R-:W-:Y:S01]  /*4d40*/  USEL UR12, UR4, URZ, UP0 ;  /* 0x000000ff040c7287 */ /* 0x002fe20008000000 */
[----:B------:R-:W-:Y:S11]  /*4d50*/  BRA.U UP1, `(.L_x_82) ;  /* 0xfffffff101f07547 */ /* 0x000ff6000b83ffff */
[----:B------:R-:W-:Y:S01]  /*4d60*/  UIADD3 UR24, UPT, UPT, UR24, 0x48, URZ ;  /* 0x0000004818187890 */ /* 0x000fe2000fffe0ff */
[----:B------:R-:W-:-:S03]  /*4d70*/  SHF.L.U32 R2, R15, 0x1f, RZ ;  /* 0x0000001f0f027819 */ /* 0x000fc600000006ff */
[----:B------:R-:W-:-:S09]  /*4d80*/  ULEA UR4, UR12, UR24, 0x3 ;  /* 0x000000180c047291 */ /* 0x000fd2000f8e18ff */
[----:B------:R-:W1:Y:S02]  /*4d90*/  SYNCS.PHASECHK.TRANS64.TRYWAIT P0, [UR4], R2 ;  /* 0x00000002ff0075a7 */ /* 0x000e640008001104 */
[----:B-1----:R-:W-:Y:S05]  /*4da0*/  @!P0 BRA `(.L_x_83) ;  /* 0x0000003000008947 */ /* 0x002fea0003800000 */
.L_x_153:
        /* <DEDUP_REMOVED lines=9> */
.L_x_155:
        /* <DEDUP_REMOVED lines=8> */
.L_x_85:
[----:B-1----:R1:W4:Y:S02]  /*4ec0*/  SYNCS.PHASECHK.TRANS64.TRYWAIT P0, [R0+URZ], R2 ;  /* 0x00000002000075a7 */ /* 0x00232400080011ff */
[----:B----4-:R-:W-:Y:S05]  /*4ed0*/  @!P0 NANOSLEEP.SYNCS 0x989680 ;  /* 0x009896800000895d */ /* 0x010fea0003900000 */
[----:B------:R-:W4:Y:S02]  /*4ee0*/  @!P0 SYNCS.PHASECHK.TRANS64 P0, [R0+URZ], R2 ;  /* 0x00000002000085a7 */ /* 0x000f2400080010ff */
[----:B--2-4-:R-:W-:Y:S05]  /*4ef0*/  @P0 EXIT ;  /* 0x000000000000094d */ /* 0x014fea0003800000 */
[----:B------:R-:W-:Y:S05]  /*4f00*/  BRA `(.L_x_85) ;  /* 0xfffffffc00ec7947 */ /* 0x000fea000383ffff */
.L_x_73:
[----:B------:R-:W-:-:S06]  /*4f10*/  UISETP.GE.AND UP0, UPT, UR22, 0x4, UPT ;  /* 0x000000041600788c */ /* 0x000fcc000bf06270 */
[----:B------:R-:W-:-:S13]  /*4f20*/  PLOP3.LUT P0, PT, PT, PT, UP0, 0x80, 0x8 ;  /* 0x000000000008781c */ /* 0x000fda0003f0f008 */
[----:B-1----:R-:W-:Y:S05]  /*4f30*/  @!P0 EXIT ;  /* 0x000000000000894d */ /* 0x002fea0003800000 */
[----:B------:R-:W-:Y:S01]  /*4f40*/  BAR.SYNC.DEFER_BLOCKING 0x6, 0xa0 ;  /* 0x0182800000007b1d */ /* 0x000fe20000010000 */
[C---:B------:R-:W-:Y:S01]  /*4f50*/  IMAD.SHL.U32 R3, R55.reuse, 0x20, RZ ;  /* 0x0000002037037824 */ /* 0x040fe200078e00ff */
[----:B------:R-:W-:Y:S01]  /*4f60*/  SHF.R.U32.HI R4, RZ, 0x1, R55 ;  /* 0x00000001ff047819 */ /* 0x000fe20000011637 */
[C---:B------:R-:W-:Y:S01]  /*4f70*/  IMAD.SHL.U32 R2, R55.reuse, 0x10, RZ ;  /* 0x0000001037027824 */ /* 0x040fe200078e00ff */
[C---:B------:R-:W-:Y:S01]  /*4f80*/  LOP3.LUT P0, RZ, R55.reuse, 0x4, RZ, 0xc0, !PT ;  /* 0x0000000437ff7812 */ /* 0x040fe2000780c0ff */
[----:B------:R-:W-:Y:S01]  /*4f90*/  IMAD.U32 R23, R55, 0x10000, RZ ;  /* 0x0001000037177824 */ /* 0x000fe200078e00ff */
[----:B------:R-:W-:Y:S01]  /*4fa0*/  UMOV UR44, 0x400 ;  /* 0x00000400002c7882 */ /* 0x000fe20000000000 */
[----:B------:R-:W1:Y:S01]  /*4fb0*/  LDCU.64 UR4, c[0x0][0x890] ;  /* 0x00011200ff0477ac */ /* 0x000e620008000a00 */
[----:B------:R-:W2:Y:S01]  /*4fc0*/  LDC.64 R42, c[0x0][0x8b0] ;  /* 0x00022c00ff2a7b82 */ /* 0x000ea20000000a00 */
[----:B------:R-:W-:Y:S01]  /*4fd0*/  LOP3.LUT R5, R3, 0xc0, RZ, 0xc0, !PT ;  /* 0x000000c003057812 */ /* 0x000fe200078ec0ff */
[----:B------:R-:W-:Y:S01]  /*4fe0*/  IMAD.SHL.U32 R44, R55, 0x4, RZ ;  /* 0x00000004372c7824 */ /* 0x000fe200078e00ff */
[----:B------:R-:W-:Y:S01]  /*4ff0*/  ULEA UR44, UR54, UR44, 0x18 ;  /* 0x0000002c362c7291 */ /* 0x000fe2000f8ec0ff */
[----:B------:R-:W-:Y:S01]  /*5000*/  LOP3.LUT R2, R2, 0x600, RZ, 0xc0, !PT ;  /* 0x0000060002027812 */ /* 0x000fe200078ec0ff */
[----:B------:R-:W-:Y:S01]  /*5010*/  IMAD.MOV.U32 R54, RZ, RZ, 0x10 ;  /* 0x00000010ff367424 */ /* 0x000fe200078e00ff */
[----:B------:R-:W-:Y:S01]  /*5020*/  LOP3.LUT R4, R5, 0x8, R4, 0xf8, !PT ;  /* 0x0000000805047812 */ /* 0x000fe200078ef804 */
[----:B------:R-:W-:Y:S01]  /*5030*/  IMAD.MOV.U32 R22, RZ, RZ, RZ ;  /* 0x000000ffff167224 */ /* 0x000fe200078e00ff */
[----:B------:R-:W3:Y:S01]  /*5040*/  LDC.64 R40, c[0x0][0x8a8] ;  /* 0x00022a00ff287b82 */ /* 0x000ee20000000a00 */
[----:B------:R-:W-:-:S02]  /*5050*/  LOP3.LUT R2, R2, 0x20, R3, 0xf8, !PT ;  /* 0x0000002002027812 */ /* 0x000fc400078ef803 */
[----:B------:R-:W-:Y:S02]  /*5060*/  CS2R R52, SRZ ;  /* 0x0000000000347805 */ /* 0x000fe4000001ff00 */
[----:B------:R-:W-:Y:S01]  /*5070*/  LOP3.LUT R23, R23, 0x600000, RZ, 0xc0, !PT ;  /* 0x0060000017177812 */ /* 0x000fe200078ec0ff */
[----:B------:R-:W-:Y:S01]  /*5080*/  IMAD.MOV.U32 R51, RZ, RZ, RZ ;  /* 0x000000ffff337224 */ /* 0x000fe200078e00ff */
[----:B------:R-:W-:Y:S01]  /*5090*/  LOP3.LUT R44, R4, 0x18, R44, 0x78, !PT ;  /* 0x00000018042c7812 */ /* 0x000fe200078e782c */
[----:B------:R-:W4:Y:S01]  /*50a0*/  LDCU UR63, c[0x0][0x370] ;  /* 0x00006e00ff3f77ac */ /* 0x000f220008000800 */
[----:B------:R-:W-:Y:S01]  /*50b0*/  LOP3.LUT R2, R2, 0x100, R3, 0xf8, !PT ;  /* 0x0000010002027812 */ /* 0x000fe200078ef803 */
[----:B------:R-:W4:Y:S01]  /*50c0*/  LDS R0, [UR44+0x120] ;  /* 0x0001202cff007984 */ /* 0x000f220008000800 */
[----:B-1----:R-:W-:Y:S01]  /*50d0*/  IMAD.U32 R57, RZ, RZ, UR4 ;  /* 0x00000004ff397e24 */ /* 0x002fe2000f8e00ff */
[----:B------:R-:W-:Y:S01]  /*50e0*/  UIADD3 UR4, UPT, UPT, UR44, 0x200, URZ ;  /* 0x000002002c047890 */ /* 0x000fe2000fffe0ff */
[----:B------:R-:W-:Y:S01]  /*50f0*/  LOP3.LUT R44, R2, R44, RZ, 0xfc, !PT ;  /* 0x0000002c022c7212 */ /* 0x000fe200078efcff */
[----:B------:R-:W-:Y:S01]  /*5100*/  IMAD.U32 R56, RZ, RZ, UR5 ;  /* 0x00000005ff387e24 */ /* 0x000fe2000f8e00ff */
[----:B------:R-:W-:Y:S01]  /*5110*/  LOP3.LUT R55, R55, 0x60, RZ, 0xc0, !PT ;  /* 0x0000006037377812 */ /* 0x000fe200078ec0ff */
[----:B------:R-:W1:Y:S01]  /*5120*/  LDCU UR41, c[0x0][0xb0c] ;  /* 0x00016180ff2977ac */ /* 0x000e620008000800 */
[----:B------:R-:W-:Y:S01]  /*5130*/  SEL R54, R54, 0xfffffff0, !P0 ;  /* 0xfffffff036367807 */ /* 0x000fe20004000000 */
[----:B------:R-:W-:Y:S01]  /*5140*/  IMAD.U32 R59, RZ, RZ, UR4 ;  /* 0x00000004ff3b7e24 */ /* 0x000fe2000f8e00ff */
[----:B------:R-:W1:Y:S01]  /*5150*/  LDCU UR39, c[0x0][0xb30] ;  /* 0x00016600ff2777ac */ /* 0x000e620008000800 */
[----:B------:R-:W1:Y:S01]  /*5160*/  LDCU.64 UR60, c[0x0][0x888] ;  /* 0x00011100ff3c77ac */ /* 0x000e620008000a00 */
[----:B------:R-:W1:Y:S01]  /*5170*/  LDCU.64 UR42, c[0x0][0xb28] ;  /* 0x00016500ff2a77ac */ /* 0x000e620008000a00 */
[----:B------:R-:W1:Y:S01]  /*5180*/  LDCU.128 UR56, c[0x0][0xb10] ;  /* 0x00016200ff3877ac */ /* 0x000e620008000c00 */
[----:B------:R-:W1:Y:S01]  /*5190*/  LDCU UR62, c[0x0][0x374] ;  /* 0x00006e80ff3e77ac */ /* 0x000e620008000800 */
[----:B------:R-:W-:Y:S01]  /*51a0*/  UMOV UR55, 0x1 ;  /* 0x0000000100377882 */ /* 0x000fe20000000000 */
[----:B------:R-:W-:Y:S01]  /*51b0*/  UMOV UR46, URZ ;  /* 0x000000ff002e7c82 */ /* 0x000fe20008000000 */
[----:B------:R-:W-:Y:S01]  /*51c0*/  UMOV UR53, URZ ;  /* 0x000000ff00357c82 */ /* 0x000fe20008000000 */
[----:B------:R-:W-:Y:S01]  /*51d0*/  UMOV UR52, URZ ;  /* 0x000000ff00347c82 */ /* 0x000fe20008000000 */
[----:B-1234-:R-:W-:-:S07]  /*51e0*/  IMAD.IADD R23, R0, 0x1, R23 ;  /* 0x0000000100177824 */ /* 0x01efce00078e0217 */
.L_x_116:
[C---:B------:R-:W-:Y:S02]  /*51f0*/  LEA R0, R51.reuse, UR44, 0x3 ;  /* 0x0000002c33007c11 */ /* 0x040fe4000f8e18ff */
[----:B------:R-:W-:Y:S02]  /*5200*/  SHF.L.U32 R2, R52, 0x1f, RZ ;  /* 0x0000001f34027819 */ /* 0x000fe400000006ff */
[----:B-1----:R-:W-:Y:S02]  /*5210*/  LEA R4, R51, UR44, 0x4 ;  /* 0x0000002c33047c11 */ /* 0x002fe4000f8e20ff */
[----:B------:R-:W1:Y:S02]  /*5220*/  SYNCS.PHASECHK.TRANS64.TRYWAIT P0, [R0+URZ+0x70], R2 ;  /* 0x00007002000075a7 */ /* 0x000e6400080011ff */
[----:B-1----:R-:W-:Y:S05]  /*5230*/  @!P0 BRA `(.L_x_86) ;  /* 0x0000002c000c8947 */ /* 0x002fea0003800000 */
.L_x_156:
[----:B------:R-:W-:Y:S01]  /*5240*/  R2UR UR7, R58 ;  /* 0x000000003a0772ca */ /* 0x000fe200000e0000 */
[----:B------:R-:W2:Y:S01]  /*5250*/  LDS.128 R4, [R4+0x100] ;  /* 0x0001000004047984 */ /* 0x000ea20000000c00 */
[----:B-1----:R-:W-:Y:S01]  /*5260*/  VIADD R0, R0, 0x80 ;  /* 0x0000008000007836 */ /* 0x002fe20000000000 */
[----:B------:R-:W-:Y:S04]  /*5270*/  UISETP.GE.AND UP0, UPT, UR40, 0x1, UPT ;  /* 0x000000012800788c */ /* 0x000fe8000bf06270 */
[----:B------:R-:W-:Y:S01]  /*5280*/  PRMT R0, RZ, 0x654, R0 ;  /* 0x00000654ff007816 */ /* 0x000fe20000000000 */
[----:B------:R-:W-:Y:S01]  /*5290*/  @!PT LDS RZ, [RZ] ;  /* 0x00000000fffff984 */ /* 0x000fe20000000800 */
[----:B------:R-:W-:Y:S01]  /*52a0*/  @!PT LDS RZ, [RZ] ;  /* 0x00000000fffff984 */ /* 0x000fe20000000800 */
[----:B------:R-:W-:Y:S01]  /*52b0*/  @!PT LDS RZ, [RZ] ;  /* 0x00000000fffff984 */ /* 0x000fe20000000800 */
[----:B------:R-:W-:Y:S01]  /*52c0*/  @!PT LDS RZ, [RZ] ;  /* 0x00000000fffff984 */ /* 0x000fe20000000800 */
[----:B------:R1:W-:Y:S06]  /*52d0*/  MEMBAR.ALL.CTA ;  /* 0x0000000000007992 */ /* 0x0003ec0000008000 */
[----:B-1----:R-:W1:Y:S02]  /*52e0*/  FENCE.VIEW.ASYNC.S ;  /* 0x00000000000073c6 */ /* 0x002e640000000000 */
[----:B-1----:R1:W-:Y:S01]  /*52f0*/  SYNCS.ARRIVE.TRANS64.RED.A1T0 RZ, [R0+URZ], RZ ;  /* 0x000000ff00ff79a7 */ /* 0x0023e200081004ff */
[----:B--2---:R-:W-:Y:S11]  /*5300*/  LOP3.LUT P0, RZ, R6, 0x1, RZ, 0xc0, !PT ;  /* 0x0000000106ff7812 */ /* 0x004ff6000780c0ff */
[----:B------:R-:W-:Y:S02]  /*5310*/  @!UPT UIADD3 URZ, UPT, UPT, URZ, URZ, URZ ;  /* 0x000000fffffff290 */ /* 0x000fe4000fffe0ff */
[----:B------:R-:W-:Y:S01]  /*5320*/  VOTEU.ANY UP1, P0 ;  /* 0x0000000000ff7886 */ /* 0x000fe20000020100 */
[----:B------:R-:W-:Y:S01]  /*5330*/  PLOP3.LUT P0, PT, PT, PT, UP1, 0x80, 0x8 ;  /* 0x000000000008781c */ /* 0x000fe20003f0f018 */
[----:B------:R-:W-:Y:S06]  /*5340*/  UP2UR UR4, UPR, URZ, 0x2 ;  /* 0x00000002ff047883 */ /* 0x000fec0008000000 */
[----:B------:R-:W-:Y:S06]  /*5350*/  IMAD.U32 R60, RZ, RZ, UR4 ;  /* 0x00000004ff3c7e24 */ /* 0x000fec000f8e00ff */
[----:B------:R-:W-:Y:S02]  /*5360*/  @P0 SHF.R.U32.HI R2, RZ, 0x10, R5 ;  /* 0x00000010ff020819 */ /* 0x000fe40000011605 */
[----:B------:R-:W-:Y:S02]  /*5370*/  @P0 MOV R3, R4 ;  /* 0x0000000400030202 */ /* 0x000fe40000000f00 */
[----:B------:R-:W-:Y:S02]  /*5380*/  @P0 R2UR UR4, R2 ;  /* 0x00000000020402ca */ /* 0x000fe400000e0000 */
[----:B------:R-:W-:Y:S02]  /*5390*/  @P0 LOP3.LUT R4, R5, 0xffff, RZ, 0xc0, !PT ;  /* 0x0000ffff05040812 */ /* 0x000fe400078ec0ff */
[----:B------:R-:W-:Y:S02]  /*53a0*/  @P0 R2UR UR6, R3 ;  /* 0x00000000030602ca */ /* 0x000fe400000e0000 */
[----:B------:R-:W-:Y:S07]  /*53b0*/  @P0 R2UR UR5, R4 ;  /* 0x00000000040502ca */ /* 0x000fee00000e0000 */
[----:B------:R-:W-:Y:S02]  /*53c0*/  @UP1 UMOV UR7, UR4 ;  /* 0x0000000400071c82 */ /* 0x000fe40008000000 */
[----:B------:R-:W-:Y:S02]  /*53d0*/  IMAD.U32 R58, RZ, RZ, UR7 ;  /* 0x00000007ff3a7e24 */ /* 0x000fe4000f8e00ff */
[----:B------:R-:W-:Y:S02]  /*53e0*/  @UP1 UMOV UR38, UR6 ;  /* 0x0000000600261c82 */ /* 0x000fe40008000000 */
[----:B------:R-:W-:Y:S01]  /*53f0*/  @UP1 UMOV UR37, UR5 ;  /* 0x0000000500251c82 */ /* 0x000fe20008000000 */
[----:B-1----:R-:W-:Y:S05]  /*5400*/  BRA.U !UP0, `(.L_x_87) ;  /* 0x0000000108cc7547 */ /* 0x002fea000b800000 */
[----:B------:R-:W1:Y:S01]  /*5410*/  LDCU UR12, c[0x0][0xb20] ;  /* 0x00016400ff0c77ac */ /* 0x000e620008000800 */
[----:B------:R-:W-:Y:S02]  /*5420*/  UIMAD.WIDE.U32 UR4, UR62, UR59, URZ ;  /* 0x0000003b3e0472a5 */ /* 0x000fe4000f8e00ff */
[----:B------:R-:W-:Y:S02]  /*5430*/  UIMAD.WIDE.U32 UR6, UR63, UR56, URZ ;  /* 0x000000383f0672a5 */ /* 0x000fe4000f8e00ff */
[----:B------:R-:W-:Y:S02]  /*5440*/  UISETP.NE.AND UP0, UPT, UR58, 0x1, UPT ;  /* 0x000000013a00788c */ /* 0x000fe4000bf05270 */
[----:B------:R-:W-:Y:S02]  /*5450*/  UIMAD.WIDE.U32 UR8, UR37, UR59, URZ ;  /* 0x0000003b250872a5 */ /* 0x000fe4000f8e00ff */
[----:B------:R-:W-:Y:S02]  /*5460*/  UIMAD.WIDE.U32 UR10, UR38, UR56, URZ ;  /* 0x00000038260a72a5 */ /* 0x000fe4000f8e00ff */
[----:B------:R-:W-:Y:S02]  /*5470*/  UISETP.NE.AND UP1, UPT, UR41, 0x1, UPT ;  /* 0x000000012900788c */ /* 0x000fe4000bf25270 */
[----:B------:R-:W-:Y:S01]  /*5480*/  UISETP.NE.AND UP2, UPT, UR40, 0x1, UPT ;  /* 0x000000012800788c */ /* 0x000fe2000bf45270 */
[----:B------:R-:W-:Y:S02]  /*5490*/  UMOV UR4, UR5 ;  /* 0x0000000500047c82 */ /* 0x000fe40008000000 */
[----:B-1----:R-:W-:Y:S03]  /*54a0*/  USHF.R.U32.HI UR5, URZ, UR12, UR4 ;  /* 0x0000000cff057299 */ /* 0x002fe60008011604 */
[----:B------:R-:W-:Y:S02]  /*54b0*/  UMOV UR4, UR7 ;  /* 0x0000000700047c82 */ /* 0x000fe40008000000 */
[----:B------:R-:W-:Y:S02]  /*54c0*/  USHF.R.U32.HI UR7, URZ, UR57, UR4 ;  /* 0x00000039ff077299 */ /* 0x000fe40008011604 */
[----:B------:R-:W-:Y:S02]  /*54d0*/  USEL UR4, UR62, UR5, !UP0 ;  /* 0x000000053e047287 */ /* 0x000fe4000c000000 */
[----:B------:R-:W-:Y:S01]  /*54e0*/  USEL UR7, UR63, UR7, !UP1 ;  /* 0x000000073f077287 */ /* 0x000fe2000c800000 */
[----:B------:R-:W-:Y:S01]  /*54f0*/  UMOV UR5, UR9 ;  /* 0x0000000900057c82 */ /* 0x000fe20008000000 */
[----:B------:R-:W-:Y:S02]  /*5500*/  UIMAD.WIDE.U32 UR8, UR4, UR42, URZ ;  /* 0x0000002a040872a5 */ /* 0x000fe4000f8e00ff */
[----:B------:R-:W-:Y:S03]  /*5510*/  USHF.R.U32.HI UR6, URZ, UR12, UR5 ;  /* 0x0000000cff067299 */ /* 0x000fe60008011605 */
[----:B------:R-:W-:Y:S01]  /*5520*/  UMOV UR5, UR11 ;  /* 0x0000000b00057c82 */ /* 0x000fe20008000000 */
[----:B------:R-:W-:Y:S02]  /*5530*/  UIMAD.WIDE.U32 UR10, UR7, UR42, URZ ;  /* 0x0000002a070a72a5 */ /* 0x000fe4000f8e00ff */
[----:B------:R-:W-:Y:S02]  /*5540*/  USHF.R.U32.HI UR12, URZ, UR57, UR5 ;  /* 0x00000039ff0c7299 */ /* 0x000fe40008011605 */
[----:B------:R-:W-:Y:S01]  /*5550*/  USEL UR6, UR37, UR6, !UP0 ;  /* 0x0000000625067287 */ /* 0x000fe2000c000000 */
[----:B------:R-:W-:Y:S02]  /*5560*/  UMOV UR5, UR9 ;  /* 0x0000000900057c82 */ /* 0x000fe40008000000 */
[----:B------:R-:W-:Y:S01]  /*5570*/  UMOV UR10, UR11 ;  /* 0x0000000b000a7c82 */ /* 0x000fe20008000000 */
[----:B------:R-:W-:Y:S02]  /*5580*/  @UP2 USHF.R.U32.HI UR4, URZ, UR43, UR5 ;  /* 0x0000002bff042299 */ /* 0x000fe40008011605 */
[----:B------:R-:W-:Y:S02]  /*5590*/  @UP2 USHF.R.U32.HI UR7, URZ, UR43, UR10 ;  /* 0x0000002bff072299 */ /* 0x000fe4000801160a */
[----:B------:R-:W-:Y:S02]  /*55a0*/  UIMAD UR4, UR40, UR4, URZ ;  /* 0x00000004280472a4 */ /* 0x000fe4000f8e02ff */
[----:B------:R-:W-:Y:S02]  /*55b0*/  UIMAD.WIDE.U32 UR10, UR6, UR42, URZ ;  /* 0x0000002a060a72a5 */ /* 0x000fe4000f8e00ff */
[----:B------:R-:W-:Y:S02]  /*55c0*/  USEL UR5, UR38, UR12, !UP1 ;  /* 0x0000000c26057287 */ /* 0x000fe4000c800000 */
[----:B------:R-:W-:Y:S02]  /*55d0*/  UIMAD UR8, UR40, UR7, URZ ;  /* 0x00000007280872a4 */ /* 0x000fe4000f8e02ff */
[----:B------:R-:W-:Y:S03]  /*55e0*/  UISETP.GE.AND UP0, UPT, UR6, UR4, UPT ;  /* 0x000000040600728c */ /* 0x000fe6000bf06270 */
[----:B------:R-:W-:Y:S01]  /*55f0*/  UMOV UR4, UR11 ;  /* 0x0000000b00047c82 */ /* 0x000fe20008000000 */
[----:B------:R-:W-:Y:S02]  /*5600*/  UISETP.GE.OR UP0, UPT, UR5, UR8, UP0 ;  /* 0x000000080500728c */ /* 0x000fe40008706670 */
[----:B------:R-:W-:Y:S02]  /*5610*/  USHF.R.U32.HI UR4, URZ, UR43, UR4 ;  /* 0x0000002bff047299 */ /* 0x000fe40008011604 */
[----:B------:R-:W-:Y:S02]  /*5620*/  UIMAD.WIDE.U32 UR8, UR5, UR42, URZ ;  /* 0x0000002a050872a5 */ /* 0x000fe4000f8e00ff */
[----:B------:R-:W-:Y:S02]  /*5630*/  USEL UR11, UR6, UR4, !UP2 ;  /* 0x00000004060b7287 */ /* 0x000fe4000d000000 */
[----:B------:R-:W-:Y:S02]  /*5640*/  UIADD3 UR8, UPT, UPT, -UR5, URZ, URZ ;  /* 0x000000ff05087290 */ /* 0x000fe4000fffe1ff */
[----:B------:R-:W-:Y:S01]  /*5650*/  UIADD3 UR10, UPT, UPT, -UR11, URZ, URZ ;  /* 0x000000ff0b0a7290 */ /* 0x000fe2000fffe1ff */
[----:B------:R-:W-:Y:S01]  /*5660*/  @!UP0 UMOV UR4, UR9 ;  /* 0x0000000900048c82 */ /* 0x000fe20008000000 */
[----:B------:R-:W-:Y:S02]  /*5670*/  UIADD3 UR9, UPT, UPT, -UR6, URZ, URZ ;  /* 0x000000ff06097290 */ /* 0x000fe4000fffe1ff */
[----:B------:R-:W-:Y:S02]  /*5680*/  @!UP0 USHF.R.U32.HI UR4, URZ, UR43, UR4 ;  /* 0x0000002bff048299 */ /* 0x000fe40008011604 */
[----:B------:R-:W-:Y:S02]  /*5690*/  UIMAD UR10, UR40, UR10, UR6 ;  /* 0x0000000a280a72a4 */ /* 0x000fe4000f8e0206 */
[----:B------:R-:W-:Y:S04]  /*56a0*/  @!UP0 USEL UR4, UR5, UR4, !UP2 ;  /* 0x0000000405048287 */ /* 0x000fe8000d000000 */
[----:B------:R-:W-:Y:S02]  /*56b0*/  @!UP0 UIMAD UR10, UR7, UR10, UR4 ;  /* 0x0000000a070a82a4 */ /* 0x000fe4000f8e0204 */
[----:B------:R-:W-:Y:S02]  /*56c0*/  @!UP0 UIADD3 UR11, UPT, UPT, UR11, -UR4, URZ ;  /* 0x800000040b0b8290 */ /* 0x000fe4000fffe0ff */
[----:B------:R-:W-:Y:S02]  /*56d0*/  UIMAD UR7, UR41, UR8, UR38 ;  /* 0x00000008290772a4 */ /* 0x000fe4000f8e0226 */
[----:B------:R-:W-:Y:S02]  /*56e0*/  @!UP0 UIMAD UR6, UR11, UR40, UR5 ;  /* 0x000000280b0682a4 */ /* 0x000fe4000f8e0205 */
[----:B------:R-:W-:Y:S01]  /*56f0*/  UIMAD UR4, UR58, UR9, UR37 ;  /* 0x000000093a0472a4 */ /* 0x000fe2000f8e0225 */
[----:B------:R-:W-:Y:S02]  /*5700*/  @!UP0 UMOV UR5, UR10 ;  /* 0x0000000a00058c82 */ /* 0x000fe40008000000 */
[----:B------:R-:W-:Y:S02]  /*5710*/  UIMAD UR38, UR5, UR41, UR7 ;  /* 0x00000029052672a4 */ /* 0x000fe4000f8e0207 */
[----:B------:R-:W-:Y:S11]  /*5720*/  UIMAD UR37, UR6, UR58, UR4 ;  /* 0x0000003a062572a4 */ /* 0x000ff6000f8e0204 */
[----:B------:R-:W-:Y:S01]  /*5730*/  @!UPT UIADD3 URZ, UPT, UPT, URZ, URZ, URZ ;  /* 0x000000fffffff290 */ /* 0x000fe2000fffe0ff */
.L_x_87:
[----:B------:R-:W-:Y:S01]  /*5740*/  UISETP.NE.AND UP0, UPT, UR39, 0x1, UPT ;  /* 0x000000012700788c */ /* 0x000fe2000bf05270 */
[----:B------:R-:W-:Y:S01]  /*5750*/  R2UR UR11, R59 ;  /* 0x000000003b0b72ca */ /* 0x000fe200000e0000 */
[----:B------:R-:W-:Y:S01]  /*5760*/  USHF.L.U32 UR50, UR29, 0x6, URZ ;  /* 0x000000061d327899 */ /* 0x000fe200080006ff */
[----:B------:R-:W-:Y:S01]  /*5770*/  IADD3 R51, PT, PT, R51, 0x1, RZ ;  /* 0x0000000133337810 */ /* 0x000fe20007ffe0ff */
[----:B------:R-:W-:Y:S07]  /*5780*/  USHF.L.U32 UR49, UR32, 0x6, URZ ;  /* 0x0000000620317899 */ /* 0x000fee00080006ff */
[----:B------:R-:W1:Y:S01]  /*5790*/  @!UP0 LDCU.128 UR12, c[0x0][0xb10] ;  /* 0x00016200ff0c87ac */ /* 0x000e620008000c00 */
[----:B------:R-:W2:Y:S01]  /*57a0*/  @!UP0 LDCU UR5, c[0x0][0xb0c] ;  /* 0x00016180ff0587ac */ /* 0x000ea20008000800 */
[----:B------:R-:W3:Y:S01]  /*57b0*/  @!UP0 LDCU UR10, c[0x0][0xb20] ;  /* 0x00016400ff0a87ac */ /* 0x000ee20008000800 */
[----:B-1----:R-:W-:Y:S02]  /*57c0*/  UIMAD.WIDE.U32 UR8, UR38, UR12, URZ ;  /* 0x0000000c260872a5 */ /* 0x002fe4000f8e00ff */
[----:B------:R-:W-:Y:S02]  /*57d0*/  UIMAD.WIDE.U32 UR6, UR37, UR15, URZ ;  /* 0x0000000f250672a5 */ /* 0x000fe4000f8e00ff */
[----:B------:R-:W-:Y:S03]  /*57e0*/  @!UP0 UISETP.NE.AND UP1, UPT, UR14, 0x1, UPT ;  /* 0x000000010e00888c */ /* 0x000fe6000bf25270 */
[----:B------:R-:W-:Y:S01]  /*57f0*/  @!UP0 UMOV UR4, UR9 ;  /* 0x0000000900048c82 */ /* 0x000fe20008000000 */
[----:B--2---:R-:W-:Y:S02]  /*5800*/  @!UP0 UISETP.NE.AND UP2, UPT, UR5, 0x1, UPT ;  /* 0x000000010500888c */ /* 0x004fe4000bf45270 */
[----:B------:R-:W-:Y:S01]  /*5810*/  @!UP0 USHF.R.U32.HI UR4, URZ, UR13, UR4 ;  /* 0x0000000dff048299 */ /* 0x000fe20008011604 */
[----:B------:R-:W-:Y:S02]  /*5820*/  @!UP0 UMOV UR6, UR7 ;  /* 0x0000000700068c82 */ /* 0x000fe40008000000 */
[----:B---3--:R-:W-:Y:S02]  /*5830*/  @!UP0 USHF.R.U32.HI UR6, URZ, UR10, UR6 ;  /* 0x0000000aff068299 */ /* 0x008fe40008011606 */
[----:B------:R-:W-:Y:S02]  /*5840*/  @!UP0 USEL UR7, UR38, UR4, !UP2 ;  /* 0x0000000426078287 */ /* 0x000fe4000d000000 */
[----:B------:R-:W-:Y:S04]  /*5850*/  @!UP0 USEL UR6, UR37, UR6, !UP1 ;  /* 0x0000000625068287 */ /* 0x000fe8000c800000 */
[----:B------:R-:W-:Y:S02]  /*5860*/  @!UP0 UIADD3 UR4, UPT, UPT, -UR7, UR6, URZ ;  /* 0x0000000607048290 */ /* 0x000fe4000fffe1ff */
[----:B------:R-:W-:Y:S02]  /*5870*/  @!UP0 UIADD3 UR6, UPT, UPT, UR7, -UR6, URZ ;  /* 0x8000000607068290 */ /* 0x000fe4000fffe0ff */
[----:B------:R-:W-:Y:S02]  /*5880*/  @!UP0 UIMAD UR38, UR4, UR5, UR38 ;  /* 0x00000005042682a4 */ /* 0x000fe4000f8e0226 */
[----:B------:R-:W-:Y:S02]  /*5890*/  @!UP0 UIMAD UR37, UR6, UR14, UR37 ;  /* 0x0000000e062582a4 */ /* 0x000fe4000f8e0225 */
[----:B------:R-:W-:Y:S09]  /*58a0*/  ULOP3.LUT UP0, URZ, UR11, 0x1b0, URZ, 0xc0, !UPT ;  /* 0x000001b00bff7892 */ /* 0x000ff2000f80c0ff */
[----:B------:R-:W-:Y:S05]  /*58b0*/  BRA.U !UP0, `(.L_x_88) ;  /* 0x00000001087c7547 */ /* 0x000fea000b800000 */
[----:B------:R-:W1:Y:S01]  /*58c0*/  LDCU.64 UR8, c[0x4][0x80] ;  /* 0x01001000ff0877ac */ /* 0x000e620008000a00 */
[----:B------:R-:W-:Y:S01]  /*58d0*/  MOV R2, 0x0 ;  /* 0x0000000000027802 */ /* 0x000fe20000000f00 */
[----:B------:R-:W-:Y:S02]  /*58e0*/  HFMA2 R12, -RZ, RZ, 0, 5.9604644775390625e-08 ;  /* 0x00000001ff0c7431 */ /* 0x000fe400000001ff */
[----:B------:R-:W-:Y:S01]  /*58f0*/  IMAD.MOV.U32 R8, RZ, RZ, 0x70 ;  /* 0x00000070ff087424 */ /* 0x000fe200078e00ff */
[----:B------:R2:W3:Y:S01]  /*5900*/  LDC.64 R14, c[0x4][R2] ;  /* 0x01000000020e7b82 */ /* 0x0004e20000000a00 */
[----:B------:R-:W4:Y:S01]  /*5910*/  LDCU.64 UR6, c[0x4][0x88] ;  /* 0x01001100ff0677ac */ /* 0x000f220008000a00 */
[----:B------:R-:W-:Y:S01]  /*5920*/  IMAD.MOV.U32 R13, RZ, RZ, RZ ;  /* 0x000000ffff0d7224 */ /* 0x000fe200078e00ff */
[----:B------:R-:W2:Y:S01]  /*5930*/  LDCU.64 UR4, c[0x4][0x8] ;  /* 0x01000100ff0477ac */ /* 0x000ea20008000a00 */
[----:B-1----:R-:W-:Y:S01]  /*5940*/  MOV R5, UR9 ;  /* 0x0000000900057c02 */ /* 0x002fe20008000f00 */
[----:B------:R-:W-:Y:S01]  /*5950*/  IMAD.U32 R4, RZ, RZ, UR8 ;  /* 0x00000008ff047e24 */ /* 0x000fe2000f8e00ff */
[----:B----4-:R-:W-:Y:S01]  /*5960*/  MOV R7, UR7 ;  /* 0x0000000700077c02 */ /* 0x010fe20008000f00 */
[----:B------:R-:W-:Y:S01]  /*5970*/  IMAD.U32 R6, RZ, RZ, UR6 ;  /* 0x00000006ff067e24 */ /* 0x000fe2000f8e00ff */
[----:B--2---:R-:W-:Y:S01]  /*5980*/  MOV R11, UR5 ;  /* 0x00000005000b7c02 */ /* 0x004fe20008000f00 */
[----:B------:R-:W-:Y:S02]  /*5990*/  IMAD.U32 R10, RZ, RZ, UR4 ;  /* 0x00000004ff0a7e24 */ /* 0x000fe4000f8e00ff */
[----:B------:R-:W-:Y:S07]  /*59a0*/  LEPC R20, `(.L_x_89) ;  /* 0x000000001014794e */ /* 0x000fee0000000000 */
[----:B---3-5:R-:W-:Y:S05]  /*59b0*/  CALL.ABS.NOINC R14 ;  /* 0x000000000e007343 */ /* 0x028fea0003c00000 */
.L_x_89:
[----:B------:R-:W1:Y:S01]  /*59c0*/  LDCU.64 UR8, c[0x4][0x80] ;  /* 0x01001000ff0877ac */ /* 0x000e620008000a00 */
[----:B------:R-:W2:Y:S01]  /*59d0*/  LDC.64 R2, c[0x4][R2] ;  /* 0x0100000002027b82 */ /* 0x000ea20000000a00 */
[----:B------:R-:W-:Y:S02]  /*59e0*/  HFMA2 R12, -RZ, RZ, 0, 5.9604644775390625e-08 ;  /* 0x00000001ff0c7431 */ /* 0x000fe400000001ff */
[----:B------:R-:W-:Y:S02]  /*59f0*/  IMAD.MOV.U32 R8, RZ, RZ, 0x70 ;  /* 0x00000070ff087424 */ /* 0x000fe400078e00ff */
[----:B------:R-:W-:Y:S01]  /*5a00*/  IMAD.MOV.U32 R13, RZ, RZ, RZ ;  /* 0x000000ffff0d7224 */ /* 0x000fe200078e00ff */
[----:B------:R-:W3:Y:S01]  /*5a10*/  LDCU.64 UR6, c[0x4][0x88] ;  /* 0x01001100ff0677ac */ /* 0x000ee20008000a00 */
[----:B------:R-:W4:Y:S01]  /*5a20*/  LDCU.64 UR4, c[0x4][0x8] ;  /* 0x01000100ff0477ac */ /* 0x000f220008000a00 */
[----:B-1----:R-:W-:Y:S02]  /*5a30*/  MOV R4, UR8 ;  /* 0x0000000800047c02 */ /* 0x002fe40008000f00 */
[----:B------:R-:W-:Y:S02]  /*5a40*/  MOV R5, UR9 ;  /* 0x0000000900057c02 */ /* 0x000fe40008000f00 */
[----:B---3--:R-:W-:Y:S01]  /*5a50*/  MOV R7, UR7 ;  /* 0x0000000700077c02 */ /* 0x008fe20008000f00 */
[----:B------:R-:W-:Y:S01]  /*5a60*/  IMAD.U32 R6, RZ, RZ, UR6 ;  /* 0x00000006ff067e24 */ /* 0x000fe2000f8e00ff */
[----:B----4-:R-:W-:Y:S01]  /*5a70*/  MOV R11, UR5 ;  /* 0x00000005000b7c02 */ /* 0x010fe20008000f00 */
[----:B------:R-:W-:Y:S02]  /*5a80*/  IMAD.U32 R10, RZ, RZ, UR4 ;  /* 0x00000004ff0a7e24 */ /* 0x000fe4000f8e00ff */
[----:B------:R-:W-:Y:S07]  /*5a90*/  LEPC R20, `(.L_x_88) ;  /* 0x000000001014794e */ /* 0x000fee0000000000 */
[----:B--2---:R-:W-:Y:S05]  /*5aa0*/  CALL.ABS.NOINC R2 ;  /* 0x0000000002007343 */ /* 0x004fea0003c00000 */
.L_x_88:
[----:B------:R-:W-:Y:S02]  /*5ab0*/  R2UR UR6, R49 ;  /* 0x00000000310672ca */ /* 0x000fe400000e0000 */
[----:B------:R-:W-:Y:S02]  /*5ac0*/  R2UR UR5, R57 ;  /* 0x00000000390572ca */ /* 0x000fe400000e0000 */
[----:B------:R-:W-:Y:S02]  /*5ad0*/  R2UR UR4, R56 ;  /* 0x00000000380472ca */ /* 0x000fe400000e0000 */
[----:B------:R-:W-:Y:S02]  /*5ae0*/  ISETP.NE.U32.AND P4, PT, R42, RZ, PT ;  /* 0x000000ff2a00720c */ /* 0x000fe40003f85070 */
[----:B------:R-:W-:Y:S02]  /*5af0*/  ISETP.NE.U32.AND P2, PT, RZ, UR60, PT ;  /* 0x0000003cff007c0c */ /* 0x000fe4000bf45070 */
[----:B------:R-:W-:Y:S02]  /*5b00*/  ISETP.NE.AND.EX P4, PT, R43, RZ, PT, P4 ;  /* 0x000000ff2b00720c */ /* 0x000fe40003f85340 */
[----:B------:R-:W-:Y:S01]  /*5b10*/  ISETP.NE.AND.EX P2, PT, RZ, UR61, PT, P2 ;  /* 0x0000003dff007c0c */ /* 0x000fe2000bf45320 */
[----:B------:R-:W-:Y:S02]  /*5b20*/  UISETP.NE.AND UP2, UPT, UR6, URZ, UPT ;  /* 0x000000ff0600728c */ /* 0x000fe4000bf45270 */
[----:B------:R-:W-:Y:S04]  /*5b30*/  UISETP.NE.U32.AND UP0, UPT, UR5, URZ, UPT ;  /* 0x000000ff0500728c */ /* 0x000fe8000bf05070 */
[----:B------:R-:W-:Y:S01]  /*5b40*/  UISETP.NE.AND.EX UP1, UPT, UR4, URZ, UPT, UP0 ;  /* 0x000000ff0400728c */ /* 0x000fe2000bf25300 */
[----:B------:R-:W-:Y:S01]  /*5b50*/  PLOP3.LUT P1, PT, PT, PT, UP2, 0x80, 0x8 ;  /* 0x000000000008781c */ /* 0x000fe20003f2f028 */
[----:B------:R-:W-:Y:S03]  /*5b60*/  UPLOP3.LUT UP0, UPT, UPT, UPT, UPT, 0x40, 0x4 ;  /* 0x000000000004789c */ /* 0x000fe60003f0e870 */
[----:B------:R-:W-:Y:S06]  /*5b70*/  @UP2 UPLOP3.LUT UP0, UPT, UPT, UPT, UP1, 0x80, 0x8 ;  /* 0x000000000008289c */ /* 0x000fec0003f0f010 */
[----:B------:R-:W-:Y:S01]  /*5b80*/  PLOP3.LUT P0, PT, PT, PT, UP0, 0x80, 0x8 ;  /* 0x000000000008781c */ /* 0x000fe20003f0f008 */
[----:B------:R-:W-:Y:S01]  /*5b90*/  @!UPT UIADD3 URZ, UPT, UPT, URZ, URZ, URZ ;  /* 0x000000fffffff290 */ /* 0x000fe2000fffe0ff */
[----:B------:R-:W-:Y:S11]  /*5ba0*/  BRA.U !UP1, `(.L_x_90) ;  /* 0x0000000109407547 */ /* 0x000ff6000b800000 */
[----:B------:R-:W-:Y:S01]  /*5bb0*/  UISETP.NE.U32.AND UP0, UPT, UR60, URZ, UPT ;  /* 0x000000ff3c00728c */ /* 0x000fe2000bf05070 */
[----:B------:R-:W-:Y:S01]  /*5bc0*/  R2UR UR6, R57 ;  /* 0x00000000390672ca */ /* 0x000fe200000e0000 */
[----:B------:R-:W1:Y:S01]  /*5bd0*/  LDCU.64 UR8, c[0x0][0x358] ;  /* 0x00006b00ff0877ac */ /* 0x000e620008000a00 */
[----:B------:R-:W-:Y:S02]  /*5be0*/  HFMA2 R45, -RZ, RZ, 0, 5.9604644775390625e-08 ;  /* 0x00000001ff2d7431 */ /* 0x000fe400000001ff */
[----:B------:R-:W-:Y:S01]  /*5bf0*/  IMAD.MOV.U32 R0, RZ, RZ, 0x1 ;  /* 0x00000001ff007424 */ /* 0x000fe200078e00ff */
[----:B------:R-:W-:Y:S06]  /*5c00*/  UISETP.NE.AND.EX UP0, UPT, UR61, URZ, UPT, UP0 ;  /* 0x000000ff3d00728c */ /* 0x000fec000bf05300 */
[----:B------:R-:W-:Y:S05]  /*5c10*/  PLOP3.LUT P3, PT, PT, PT, UP0, 0x80, 0x8 ;  /* 0x000000000008781c */ /* 0x000fea0003f6f008 */
[----:B------:R-:W2:Y:S01]  /*5c20*/  @UP0 LDCU.64 UR4, c[0x0][0x888] ;  /* 0x00011100ff0407ac */ /* 0x000ea20008000a00 */
[----:B------:R-:W-:Y:S07]  /*5c30*/  @UP0 UIMAD UR6, UR36, UR6, URZ ;  /* 0x00000006240602a4 */ /* 0x000fee000f8e02ff */
[----:B------:R-:W-:Y:S01]  /*5c40*/  @!P3 PRMT R45, R0, 0x7610, R45 ;  /* 0x00007610002db816 */ /* 0x000fe2000000002d */
[----:B--2---:R-:W-:Y:S06]  /*5c50*/  @UP0 UIMAD.WIDE UR4, UR6, 0x4, UR4 ;  /* 0x00000004060408a5 */ /* 0x004fec000f8e0204 */
[----:B-----5:R-:W-:Y:S02]  /*5c60*/  IMAD.U32 R26, RZ, RZ, UR4 ;  /* 0x00000004ff1a7e24 */ /* 0x020fe4000f8e00ff */
[----:B------:R-:W-:Y:S03]  /*5c70*/  IMAD.U32 R27, RZ, RZ, UR5 ;  /* 0x00000005ff1b7e24 */ /* 0x000fe6000f8e00ff */
[----:B------:R-:W2:Y:S02]  /*5c80*/  @!UP0 LDCU UR4, c[0x0][0x880] ;  /* 0x00011000ff0487ac */ /* 0x000ea40008000800 */
[----:B-1----:R1:W5:Y:S02]  /*5c90*/  @P3 LDG.E R26, desc[UR8][R26.64] ;  /* 0x000000081a1a3981 */ /* 0x002364000c1e1900 */
[----:B-12---:R-:W-:Y:S02]  /*5ca0*/  @!P3 MOV R26, UR4 ;  /* 0x00000004001abc02 */ /* 0x006fe40008000f00 */
.L_x_90:
[----:B------:R-:W-:Y:S05]  /*5cb0*/  @!P4 BRA `(.L_x_91) ;  /* 0x000000000024c947 */ /* 0x000fea0003800000 */
[----:B------:R-:W-:Y:S01]  /*5cc0*/  ISETP.NE.U32.AND P3, PT, R40, RZ, PT ;  /* 0x000000ff2800720c */ /* 0x000fe20003f65070 */
[----:B------:R-:W1:Y:S03]  /*5cd0*/  LDCU.64 UR4, c[0x0][0x358] ;  /* 0x00006b00ff0477ac */ /* 0x000e660008000a00 */
[----:B------:R-:W-:Y:S11]  /*5ce0*/  ISETP.NE.AND.EX P3, PT, R41, RZ, PT, P3 ;  /* 0x000000ff2900720c */ /* 0x000ff60003f65330 */
[----:B------:R-:W-:Y:S02]  /*5cf0*/  @!UPT UIADD3 URZ, UPT, UPT, URZ, URZ, URZ ;  /* 0x000000fffffff290 */ /* 0x000fe4000fffe0ff */
[----:B------:R-:W2:Y:S01]  /*5d00*/  @P3 LDC.64 R2, c[0x0][0x8a8] ;  /* 0x00022a00ff023b82 */ /* 0x000ea20000000a00 */
[----:B------:R-:W-:Y:S04]  /*5d10*/  @P3 IMAD R0, R42, UR36, RZ ;  /* 0x000000242a003c24 */ /* 0x000fe8000f8e02ff */
[----:B--2---:R-:W-:Y:S05]  /*5d20*/  @P3 IMAD.WIDE R2, R0, 0x4, R2 ;  /* 0x0000000400023825 */ /* 0x004fea00078e0202 */
[----:B-1---5:R1:W5:Y:S02]  /*5d30*/  @P3 LDG.E R24, desc[UR4][R2.64] ;  /* 0x0000000402183981 */ /* 0x022364000c1e1900 */
[----:B-1----:R-:W2:Y:S02]  /*5d40*/  @!P3 LDC R24, c[0x0][0x8a0] ;  /* 0x00022800ff18bb82 */ /* 0x002ea40000000800 */
.L_x_91:
[----:B-----5:R-:W-:Y:S01]  /*5d50*/  FSETP.NEU.AND P3, PT, R26, RZ, PT ;  /* 0x000000ff1a00720b */ /* 0x020fe20003f6d000 */
[----:B------:R-:W-:Y:S01]  /*5d60*/  IMAD.U32 R2, RZ, RZ, UR46 ;  /* 0x0000002eff027e24 */ /* 0x000fe2000f8e00ff */
[----:B------:R-:W-:Y:S01]  /*5d70*/  SEL R5, RZ, 0xffffffff, P2 ;  /* 0xffffffffff057807 */ /* 0x000fe20001000000 */
[----:B------:R-:W-:Y:S01]  /*5d80*/  ULOP3.LUT UR4, UR55, 0x1, URZ, 0x3c, !UPT ;  /* 0x0000000137047892 */ /* 0x000fe2000f8e3cff */
[----:B------:R-:W-:Y:S01]  /*5d90*/  @P1 LOP3.LUT P2, RZ, R45, 0xff, RZ, 0xc0, !PT ;  /* 0x000000ff2dff1812 */ /* 0x000fe2000784c0ff */
[----:B------:R-:W-:Y:S01]  /*5da0*/  BSSY B1, `(.L_x_92) ;  /* 0x000003d000017945 */ /* 0x000fe20003800000 */
[----:B------:R-:W-:Y:S01]  /*5db0*/  @P1 SEL R0, RZ, 0xffffffff, P3 ;  /* 0xffffffffff001807 */ /* 0x000fe20001800000 */
[----:B------:R-:W-:Y:S01]  /*5dc0*/  IMAD.MOV.U32 R65, RZ, RZ, 0x1 ;  /* 0x00000001ff417424 */ /* 0x000fe200078e00ff */
[----:B------:R-:W-:Y:S01]  /*5dd0*/  LEA R2, R2, UR44, 0x3 ;  /* 0x0000002c02027c11 */ /* 0x000fe2000f8e18ff */
[----:B------:R-:W-:Y:S01]  /*5de0*/  IMAD.U32 R63, RZ, RZ, UR4 ;  /* 0x00000004ff3f7e24 */ /* 0x000fe2000f8e00ff */
[----:B------:R-:W-:Y:S01]  /*5df0*/  @P0 SEL R0, R5, R0, !P2 ;  /* 0x0000000005000207 */ /* 0x000fe20005000000 */
[----:B------:R-:W-:Y:S01]  /*5e00*/  IMAD.U32 R64, RZ, RZ, UR46 ;  /* 0x0000002eff407e24 */ /* 0x000fe2000f8e00ff */
[----:B------:R-:W-:Y:S02]  /*5e10*/  LEA R27, R22, UR44, 0x3 ;  /* 0x0000002c161b7c11 */ /* 0x000fe4000f8e18ff */
[----:B------:R-:W-:Y:S02]  /*5e20*/  CS2R R38, SRZ ;  /* 0x0000000000267805 */ /* 0x000fe4000001ff00 */
[----:B------:R-:W-:Y:S02]  /*5e30*/  @P1 LOP3.LUT R0, R0, 0x1, RZ, 0xc0, !PT ;  /* 0x0000000100001812 */ /* 0x000fe400078ec0ff */
[----:B------:R-:W-:Y:S02]  /*5e40*/  CS2R R36, SRZ ;  /* 0x0000000000247805 */ /* 0x000fe4000001ff00 */
[----:B------:R-:W-:Y:S02]  /*5e50*/  SHF.L.U32 R3, R53, 0x1f, RZ ;  /* 0x0000001f35037819 */ /* 0x000fe400000006ff */
[----:B------:R-:W-:Y:S02]  /*5e60*/  CS2R R30, SRZ ;  /* 0x00000000001e7805 */ /* 0x000fe4000001ff00 */
[----:B------:R-:W-:Y:S02]  /*5e70*/  ISETP.NE.U32.OR P5, PT, R0, 0x1, !P1 ;  /* 0x000000010000780c */ /* 0x000fe40004fa5470 */
[----:B------:R-:W-:Y:S02]  /*5e80*/  CS2R R28, SRZ ;  /* 0x00000000001c7805 */ /* 0x000fe4000001ff00 */
[----:B------:R-:W-:Y:S02]  /*5e90*/  PLOP3.LUT P2, PT, PT, PT, UP1, 0x80, 0x8 ;  /* 0x000000000008781c */ /* 0x000fe40003f4f018 */
[----:B------:R-:W-:Y:S02]  /*5ea0*/  LEA.HI R25, R22, R22, RZ, 0x1 ;  /* 0x0000001616197211 */ /* 0x000fe400078f08ff */
[----:B------:R-:W-:Y:S02]  /*5eb0*/  LOP3.LUT P4, R50, R45, 0xff, RZ, 0xc0, !PT ;  /* 0x000000ff2d327812 */ /* 0x000fe4000788c0ff */
[----:B------:R-:W-:Y:S02]  /*5ec0*/  SEL R4, RZ, 0xffffffff, P3 ;  /* 0xffffffffff047807 */ /* 0x000fe40001800000 */
[----:B------:R-:W-:Y:S02]  /*5ed0*/  P2R R61, PR, RZ, 0x20 ;  /* 0x00000020ff3d7803 */ /* 0x000fe40000000000 */
[----:B------:R-:W-:Y:S03]  /*5ee0*/  @P5 SHF.L.U32 R0, R63, 0x1f, RZ ;  /* 0x0000001f3f005819 */ /* 0x000fe600000006ff */
[----:B------:R-:W-:Y:S01]  /*5ef0*/  @P2 SEL R4, R5, R4, !P4 ;  /* 0x0000000405042207 */ /* 0x000fe20006000000 */
[----:B------:R1:W3:Y:S03]  /*5f00*/  @P5 SYNCS.PHASECHK.TRANS64.TRYWAIT P1, [R2+URZ+0x30], R0 ;  /* 0x00003000020055a7 */ /* 0x0002e600080211ff */
[----:B------:R-:W-:Y:S04]  /*5f10*/  LOP3.LUT R4, R4, 0x1, RZ, 0xc0, !PT ;  /* 0x0000000104047812 */ /* 0x000fe800078ec0ff */
[----:B------:R-:W-:Y:S04]  /*5f20*/  ISETP.NE.U32.AND P2, PT, R4, 0x1, PT ;  /* 0x000000010400780c */ /* 0x000fe80003f45070 */
[----:B------:R-:W-:Y:S01]  /*5f30*/  P2R R66, PR, RZ, 0x4 ;  /* 0x00000004ff427803 */ /* 0x000fe20000000000 */
[----:B------:R4:W2:Y:S01]  /*5f40*/  SYNCS.PHASECHK.TRANS64.TRYWAIT P0, [R27+URZ+0x90], R3 ;  /* 0x000090031b0075a7 */ /* 0x0008a200080011ff */
[C---:B-1----:R-:W-:Y:S01]  /*5f50*/  IMAD.SHL.U32 R0, R25.reuse, 0x20, RZ ;  /* 0x0000002019007824 */ /* 0x042fe200078e00ff */
[----:B------:R-:W-:Y:S04]  /*5f60*/  LOP3.LUT R25, R25, 0xffe, RZ, 0xc0, !PT ;  /* 0x00000ffe19197812 */ /* 0x000fe800078ec0ff */
[----:B------:R-:W-:Y:S01]  /*5f70*/  LOP3.LUT R0, R0, 0xffffffc0, RZ, 0xc0, !PT ;  /* 0xffffffc000007812 */ /* 0x000fe200078ec0ff */
[----:B------:R-:W-:Y:S04]  /*5f80*/  IMAD.IADD R25, R22, 0x1, -R25 ;  /* 0x0000000116197824 */ /* 0x000fe800078e0a19 */
[----:B------:R-:W-:Y:S04]  /*5f90*/  IMAD.IADD R0, R23, 0x1, R0 ;  /* 0x0000000117007824 */ /* 0x000fe800078e0200 */
[----:B------:R-:W-:Y:S01]  /*5fa0*/  IMAD R25, R25, 0x100000, R0 ;  /* 0x0010000019197824 */ /* 0x000fe200078e0200 */
[----:B---3--:R-:W-:Y:S01]  /*5fb0*/  @P5 SEL R65, RZ, 0x1, !P1 ;  /* 0x00000001ff415807 */ /* 0x008fe20004800000 */
[----:B----4-:R-:W-:Y:S06]  /*5fc0*/  @!P5 BRA `(.L_x_93) ;  /* 0x000000000068d947 */ /* 0x010fec0003800000 */
[----:B------:R-:W-:Y:S01]  /*5fd0*/  HFMA2 R31, -RZ, RZ, 0, 0 ;  /* 0x00000000ff1f7431 */ /* 0x000fe200000001ff */
[----:B------:R-:W-:Y:S01]  /*5fe0*/  ISETP.NE.AND P1, PT, R65, RZ, PT ;  /* 0x000000ff4100720c */ /* 0x000fe20003f25270 */
[----:B------:R-:W-:Y:S01]  /*5ff0*/  IMAD.U32 R0, RZ, RZ, UR46 ;  /* 0x0000002eff007e24 */ /* 0x000fe2000f8e00ff */
[----:B------:R-:W-:Y:S11]  /*6000*/  BSSY B0, `(.L_x_94) ;  /* 0x0000005000007945 */ /* 0x000ff60003800000 */
[----:B------:R-:W-:Y:S05]  /*6010*/  @P1 BRA `(.L_x_95) ;  /* 0x00000000000c1947 */ /* 0x000fea0003800000 */
[----:B------:R-:W-:Y:S04]  /*6020*/  SHF.L.U32 R4, R63, 0x1f, RZ ;  /* 0x0000001f3f047819 */ /* 0x000fe800000006ff */
[----:B------:R-:W1:Y:S02]  /*6030*/  SYNCS.PHASECHK.TRANS64.TRYWAIT P1, [R2+URZ+0x30], R4 ;  /* 0x00003004020075a7 */ /* 0x000e6400080211ff */
[----:B-1----:R-:W-:Y:S05]  /*6040*/  @!P1 BRA `(.L_x_96) ;  /* 0x0000001c009c9947 */ /* 0x002fea0003800000 */
.L_x_95:
[----:B------:R-:W-:Y:S05]  /*6050*/  BSYNC B0 ;  /* 0x0000000000007941 */ /* 0x000fea0003800000 */
.L_x_94:
[----:B------:R-:W-:Y:S01]  /*6060*/  ISETP.NE.AND P1, PT, R66, RZ, PT ;  /* 0x000000ff4200720c */ /* 0x000fe20003f25270 */
[----:B------:R-:W-:Y:S01]  /*6070*/  IMAD.MOV.U32 R30, RZ, RZ, RZ ;  /* 0x000000ffff1e7224 */ /* 0x000fe200078e00ff */
[----:B------:R-:W-:Y:S02]  /*6080*/  CS2R R28, SRZ ;  /* 0x00000000001c7805 */ /* 0x000fe4000001ff00 */
[----:B------:R-:W-:Y:S02]  /*6090*/  CS2R R38, SRZ ;  /* 0x0000000000267805 */ /* 0x000fe4000001ff00 */
[----:B------:R-:W-:Y:S07]  /*60a0*/  CS2R R36, SRZ ;  /* 0x0000000000247805 */ /* 0x000fee000001ff00 */
[----:B-1----:R-:W-:Y:S01]  /*60b0*/  @P1 IMAD R2, R0, 0x800, R44 ;  /* 0x0000080000021824 */ /* 0x002fe200078e022c */
[----:B------:R-:W-:Y:S05]  /*60c0*/  @P1 WARPSYNC.ALL ;  /* 0x0000000000001948 */ /* 0x000fea0003800000 */
[----:B------:R-:W-:Y:S01]  /*60d0*/  @P1 LEA R2, R2, UR44, 0x1 ;  /* 0x0000002c02021c11 */ /* 0x000fe2000f8e08ff */
[----:B------:R-:W-:Y:S04]  /*60e0*/  UIADD3 UR4, UPT, UPT, UR46, 0x1, URZ ;  /* 0x000000012e047890 */ /* 0x000fe8000fffe0ff */
[----:B------:R1:W3:Y:S01]  /*60f0*/  @P1 LDSM.16.M88.4 R28, [R2+0x200] ;  /* 0x00020000021c183b */ /* 0x0002e20000000200 */
[----:B------:R-:W-:Y:S01]  /*6100*/  UISETP.NE.AND UP0, UPT, UR4, 0x3, UPT ;  /* 0x000000030400788c */ /* 0x000fe2000bf05270 */
[----:B------:R-:W-:Y:S03]  /*6110*/  @P1 IMAD R0, R54, 0x2, R2 ;  /* 0x0000000236001824 */ /* 0x000fe600078e0202 */
[----:B------:R-:W-:Y:S02]  /*6120*/  USEL UR5, URZ, 0x1, UP0 ;  /* 0x00000001ff057887 */ /* 0x000fe40008000000 */
[----:B------:R1:W4:Y:S01]  /*6130*/  @P1 LDSM.16.M88.4 R36, [R0+0x200] ;  /* 0x000200000024183b */ /* 0x0003220000000200 */
[----:B------:R-:W-:Y:S03]  /*6140*/  USEL UR4, UR4, URZ, UP0 ;  /* 0x000000ff04047287 */ /* 0x000fe60008000000 */
[----:B------:R-:W-:Y:S03]  /*6150*/  LOP3.LUT R63, R63, UR5, RZ, 0x3c, !PT ;  /* 0x000000053f3f7c12 */ /* 0x000fe6000f8e3cff */
[----:B------:R-:W-:Y:S02]  /*6160*/  IMAD.U32 R64, RZ, RZ, UR4 ;  /* 0x00000004ff407e24 */ /* 0x000fe4000f8e00ff */
.L_x_93:
[----:B------:R-:W-:Y:S05]  /*6170*/  BSYNC B1 ;  /* 0x0000000000017941 */ /* 0x000fea0003800000 */
.L_x_92:
[----:B-1----:R-:W-:Y:S04]  /*6180*/  SHF.R.U32.HI R0, RZ, 0x15, R25 ;  /* 0x00000015ff007819 */ /* 0x002fe80000011619 */
[----:B------:R-:W-:Y:S01]  /*6190*/  LOP3.LUT P1, RZ, R0, 0x3, R46, 0x48, !PT ;  /* 0x0000000300ff7812 */ /* 0x000fe2000782482e */
[----:B------:R-:W-:Y:S01]  /*61a0*/  @!UPT UIADD3 URZ, UPT, UPT, URZ, URZ, URZ ;  /* 0x000000fffffff290 */ /* 0x000fe2000fffe0ff */
[----:B--2---:R-:W-:Y:S11]  /*61b0*/  @P0 BRA `(.L_x_97) ;  /* 0x0000000000080947 */ /* 0x004ff60003800000 */
[----:B------:R-:W1:Y:S02]  /*61c0*/  SYNCS.PHASECHK.TRANS64.TRYWAIT P0, [R27+URZ+0x90], R3 ;  /* 0x000090031b0075a7 */ /* 0x000e6400080011ff */
[----:B-1----:R-:W-:Y:S05]  /*61d0*/  @!P0 BRA `(.L_x_98) ;  /* 0x0000001c004c8947 */ /* 0x002fea0003800000 */
.L_x_97:
[----:B------:R-:W-:Y:S05]  /*61e0*/  @!P1 BRA `(.L_x_99) ;  /* 0x0000000000409947 */ /* 0x000fea0003800000 */
[----:B------:R-:W2:Y:S01]  /*61f0*/  LDCU.64 UR8, c[0x4][0x70] ;  /* 0x01000e00ff0877ac */ /* 0x000ea20008000a00 */
[----:B-1----:R-:W-:Y:S01]  /*6200*/  MOV R3, 0x0 ;  /* 0x0000000000037802 */ /* 0x002fe20000000f00 */
[----:B------:R-:W-:Y:S02]  /*6210*/  HFMA2 R12, -RZ, RZ, 0, 5.9604644775390625e-08 ;  /* 0x00000001ff0c7431 */ /* 0x000fe400000001ff */
[----:B------:R-:W-:Y:S02]  /*6220*/  IMAD.MOV.U32 R8, RZ, RZ, 0x192 ;  /* 0x00000192ff087424 */ /* 0x000fe400078e00ff */
[----:B------:R-:W-:Y:S01]  /*6230*/  IMAD.MOV.U32 R13, RZ, RZ, RZ ;  /* 0x000000ffff0d7224 */ /* 0x000fe200078e00ff */
[----:B------:R-:W1:Y:S01]  /*6240*/  LDCU.64 UR6, c[0x4][0x78] ;  /* 0x01000f00ff0677ac */ /* 0x000e620008000a00 */
[----:B------:R-:W3:Y:S01]  /*6250*/  LDC.64 R2, c[0x4][R3] ;  /* 0x0100000003027b82 */ /* 0x000ee20000000a00 */
[----:B------:R-:W5:Y:S01]  /*6260*/  LDCU.64 UR4, c[0x4][0x10] ;  /* 0x01000200ff0477ac */ /* 0x000f620008000a00 */
[----:B--2---:R-:W-:Y:S01]  /*6270*/  MOV R5, UR9 ;  /* 0x0000000900057c02 */ /* 0x004fe20008000f00 */
[----:B------:R-:W-:Y:S01]  /*6280*/  IMAD.U32 R4, RZ, RZ, UR8 ;  /* 0x00000008ff047e24 */ /* 0x000fe2000f8e00ff */
[----:B-1----:R-:W-:Y:S01]  /*6290*/  MOV R7, UR7 ;  /* 0x0000000700077c02 */ /* 0x002fe20008000f00 */
[----:B------:R-:W-:Y:S01]  /*62a0*/  IMAD.U32 R6, RZ, RZ, UR6 ;  /* 0x00000006ff067e24 */ /* 0x000fe2000f8e00ff */
[----:B-----5:R-:W-:Y:S01]  /*62b0*/  MOV R11, UR5 ;  /* 0x00000005000b7c02 */ /* 0x020fe20008000f00 */
[----:B------:R-:W-:Y:S02]  /*62c0*/  IMAD.U32 R10, RZ, RZ, UR4 ;  /* 0x00000004ff0a7e24 */ /* 0x000fe4000f8e00ff */
[----:B------:R-:W-:Y:S07]  /*62d0*/  LEPC R20, `(.L_x_99) ;  /* 0x000000001014794e */ /* 0x000fee0000000000 */
[----:B---34-:R-:W-:Y:S05]  /*62e0*/  CALL.ABS.NOINC R2 ;  /* 0x0000000002007343 */ /* 0x018fea0003c00000 */
.L_x_99:
[----:B------:R-:W-:Y:S05]  /*62f0*/  WARPSYNC.ALL ;  /* 0x0000000000007948 */ /* 0x000fea0003800000 */
[----:B------:R-:W-:Y:S01]  /*6300*/  R2UR UR4, R25 ;  /* 0x00000000190472ca */ /* 0x000fe200000e0000 */
[----:B-1-3--:R-:W-:Y:S01]  /*6310*/  HADD2.F32 R3, -RZ, R28.H0_H0 ;  /* 0x2000001cff037230 */ /* 0x00afe20000004100 */
[----:B------:R-:W-:Y:S01]  /*6320*/  SHF.L.U32 R62, R54, 0x1, RZ ;  /* 0x00000001363e7819 */ /* 0x000fe200000006ff */
[----:B------:R-:W-:Y:S01]  /*6330*/  HADD2.F32 R20, -RZ, R30.H0_H0 ;  /* 0x2000001eff147230 */ /* 0x000fe20000004100 */
[----:B------:R-:W-:Y:S01]  /*6340*/  ISETP.NE.AND P0, PT, R55, RZ, PT ;  /* 0x000000ff3700720c */ /* 0x000fe20003f05270 */
[----:B------:R-:W-:Y:S08]  /*6350*/  BSSY.RECONVERGENT B0, `(.L_x_100) ;  /* 0x000004e000007945 */ /* 0x000ff00003800200 */
[----:B------:R-:W1:Y:S02]  /*6360*/  LDTM.16dp256bit.x4 R4, tmem[UR4] ;  /* 0x00000004000479ee */ /* 0x000e640008120000 */
[C---:B-1----:R-:W-:Y:S01]  /*6370*/  FMUL R0, R24.reuse, R4 ;  /* 0x0000000418007220 */ /* 0x042fe20000400000 */
[----:B------:R-:W-:Y:S02]  /*6380*/  HADD2.F32 R4, -RZ, R28.H1_H1 ;  /* 0x3000001cff047230 */ /* 0x000fe40000004100 */
[----:B------:R-:W-:Y:S01]  /*6390*/  FMUL R2, R24, R5 ;  /* 0x0000000518027220 */ /* 0x000fe20000400000 */
[--C-:B------:R-:W-:Y:S02]  /*63a0*/  HADD2.F32 R5, -RZ, R29.reuse.H0_H0 ;  /* 0x2000001dff057230 */ /* 0x100fe40000004100 */
[----:B------:R-:W-:Y:S01]  /*63b0*/  FFMA R0, R26, R3, R0 ;  /* 0x000000031a007223 */ /* 0x000fe20000000000 */
[----:B------:R-:W-:Y:S01]  /*63c0*/  FMUL R3, R24, R6 ;  /* 0x0000000618037220 */ /* 0x000fe20000400000 */
[----:B------:R-:W-:Y:S02]  /*63d0*/  HADD2.F32 R6, -RZ, R29.H1_H1 ;  /* 0x3000001dff067230 */ /* 0x000fe40000004100 */
[----:B------:R-:W-:Y:S01]  /*63e0*/  FFMA R2, R26, R4, R2 ;  /* 0x000000041a027223 */ /* 0x000fe20000000002 */
[----:B------:R-:W-:Y:S01]  /*63f0*/  FMUL R7, R24, R7 ;  /* 0x0000000718077220 */ /* 0x000fe20000400000 */
[----:B------:R-:W-:Y:S01]  /*6400*/  FFMA R3, R26, R5, R3 ;  /* 0x000000051a037223 */ /* 0x000fe20000000003 */
[C---:B------:R-:W-:Y:S01]  /*6410*/  FMUL R4, R24.reuse, R8 ;  /* 0x0000000818047220 */ /* 0x040fe20000400000 */
[----:B------:R-:W-:Y:S01]  /*6420*/  FMUL R5, R24, R9 ;  /* 0x0000000918057220 */ /* 0x000fe20000400000 */
[----:B------:R-:W-:Y:S01]  /*6430*/  F2FP.F16.F32.PACK_AB R32, R2, R0 ;  /* 0x000000000220723e */ /* 0x000fe200000000ff */
[C---:B------:R-:W-:Y:S01]  /*6440*/  FFMA R7, R26.reuse, R6, R7 ;  /* 0x000000061a077223 */ /* 0x040fe20000000007 */
[----:B------:R-:W-:Y:S02]  /*6450*/  HADD2.F32 R0, -RZ, R30.H1_H1 ;  /* 0x3000001eff007230 */ /* 0x000fe40000004100 */
[----:B------:R-:W-:Y:S01]  /*6460*/  FFMA R4, R26, R20, R4 ;  /* 0x000000141a047223 */ /* 0x000fe20000000004 */
[--C-:B------:R-:W-:Y:S02]  /*6470*/  HADD2.F32 R2, -RZ, R31.reuse.H0_H0 ;  /* 0x2000001fff027230 */ /* 0x100fe40000004100 */
[----:B------:R-:W-:Y:S01]  /*6480*/  FMUL R6, R24, R10 ;  /* 0x0000000a18067220 */ /* 0x000fe20000400000 */
[----:B------:R-:W-:Y:S01]  /*6490*/  F2FP.F16.F32.PACK_AB R33, R7, R3 ;  /* 0x000000030721723e */ /* 0x000fe200000000ff */
[----:B------:R-:W-:Y:S02]  /*64a0*/  HADD2.F32 R3, -RZ, R31.H1_H1 ;  /* 0x3000001fff037230 */ /* 0x000fe40000004100 */
[----:B------:R-:W-:Y:S01]  /*64b0*/  FFMA R5, R26, R0, R5 ;  /* 0x000000001a057223 */ /* 0x000fe20000000005 */
[C---:B------:R-:W-:Y:S01]  /*64c0*/  FMUL R11, R24.reuse, R11 ;  /* 0x0000000b180b7220 */ /* 0x040fe20000400000 */
[--C-:B----4-:R-:W-:Y:S02]  /*64d0*/  HADD2.F32 R7, -RZ, R36.reuse.H0_H0 ;  /* 0x20000024ff077230 */ /* 0x110fe40000004100 */
[C---:B------:R-:W-:Y:S01]  /*64e0*/  FMUL R8, R24.reuse, R12 ;  /* 0x0000000c18087220 */ /* 0x040fe20000400000 */
[----:B------:R-:W-:Y:S02]  /*64f0*/  HADD2.F32 R0, -RZ, R36.H1_H1 ;  /* 0x30000024ff007230 */ /* 0x000fe40000004100 */
[----:B------:R-:W-:Y:S01]  /*6500*/  FMUL R9, R24, R13 ;  /* 0x0000000d18097220 */ /* 0x000fe20000400000 */
[C---:B------:R-:W-:Y:S01]  /*6510*/  FFMA R6, R26.reuse, R2, R6 ;  /* 0x000000021a067223 */ /* 0x040fe20000000006 */
[C---:B------:R-:W-:Y:S01]  /*6520*/  FFMA R11, R26.reuse, R3, R11 ;  /* 0x000000031a0b7223 */ /* 0x040fe2000000000b */
[C---:B------:R-:W-:Y:S01]  /*6530*/  FFMA R8, R26.reuse, R7, R8 ;  /* 0x000000071a087223 */ /* 0x040fe20000000008 */
[----:B------:R-:W-:Y:S01]  /*6540*/  FFMA R9, R26, R0, R9 ;  /* 0x000000001a097223 */ /* 0x000fe20000000009 */
[--C-:B------:R-:W-:Y:S02]  /*6550*/  HADD2.F32 R2, -RZ, R37.reuse.H0_H0 ;  /* 0x20000025ff027230 */ /* 0x100fe40000004100 */
[C---:B------:R-:W-:Y:S01]  /*6560*/  FMUL R10, R24.reuse, R14 ;  /* 0x0000000e180a7220 */ /* 0x040fe20000400000 */
[----:B------:R-:W-:Y:S02]  /*6570*/  HADD2.F32 R0, -RZ, R37.H1_H1 ;  /* 0x30000025ff007230 */ /* 0x000fe40000004100 */
[----:B------:R-:W-:Y:S01]  /*6580*/  FMUL R15, R24, R15 ;  /* 0x0000000f180f7220 */ /* 0x000fe20000400000 */
[----:B------:R-:W-:Y:S01]  /*6590*/  F2FP.F16.F32.PACK_AB R34, R5, R4 ;  /* 0x000000040522723e */ /* 0x000fe200000000ff */
[----:B------:R-:W-:Y:S01]  /*65a0*/  FFMA R10, R26, R2, R10 ;  /* 0x000000021a0a7223 */ /* 0x000fe2000000000a */
[----:B------:R-:W-:Y:S01]  /*65b0*/  FMUL R12, R24, R16 ;  /* 0x00000010180c7220 */ /* 0x000fe20000400000 */
[----:B------:R-:W-:Y:S01]  /*65c0*/  FFMA R15, R26, R0, R15 ;  /* 0x000000001a0f7223 */ /* 0x000fe2000000000f */
[--C-:B------:R-:W-:Y:S01]  /*65d0*/  HADD2.F32 R0, -RZ, R38.reuse.H0_H0 ;  /* 0x20000026ff007230 */ /* 0x100fe20000004100 */
[----:B------:R-:W-:Y:S01]  /*65e0*/  MOV R5, UR46 ;  /* 0x0000002e00057c02 */ /* 0x000fe20008000f00 */
[----:B------:R-:W-:Y:S02]  /*65f0*/  HADD2.F32 R2, -RZ, R38.H1_H1 ;  /* 0x30000026ff027230 */ /* 0x000fe40000004100 */
[C---:B------:R-:W-:Y:S01]  /*6600*/  FMUL R13, R24.reuse, R17 ;  /* 0x00000011180d7220 */ /* 0x040fe20000400000 */
[--C-:B------:R-:W-:Y:S02]  /*6610*/  HADD2.F32 R3, -RZ, R39.reuse.H0_H0 ;  /* 0x20000027ff037230 */ /* 0x100fe40000004100 */
[C---:B------:R-:W-:Y:S01]  /*6620*/  FMUL R14, R24.reuse, R18 ;  /* 0x00000012180e7220 */ /* 0x040fe20000400000 */
[----:B------:R-:W-:Y:S02]  /*6630*/  HADD2.F32 R4, -RZ, R39.H1_H1 ;  /* 0x30000027ff047230 */ /* 0x000fe40000004100 */
[----:B------:R-:W-:Y:S01]  /*6640*/  FMUL R19, R24, R19 ;  /* 0x0000001318137220 */ /* 0x000fe20000400000 */
[C---:B------:R-:W-:Y:S01]  /*6650*/  FFMA R12, R26.reuse, R0, R12 ;  /* 0x000000001a0c7223 */ /* 0x040fe2000000000c */
[----:B------:R-:W-:Y:S01]  /*6660*/  LEA R5, R5, R44, 0xb ;  /* 0x0000002c05057211 */ /* 0x000fe200078e58ff */
[C---:B------:R-:W-:Y:S01]  /*6670*/  FFMA R13, R26.reuse, R2, R13 ;  /* 0x000000021a0d7223 */ /* 0x040fe2000000000d */
[C---:B------:R-:W-:Y:S01]  /*6680*/  FFMA R14, R26.reuse, R3, R14 ;  /* 0x000000031a0e7223 */ /* 0x040fe2000000000e */
[----:B------:R-:W-:Y:S01]  /*6690*/  FFMA R19, R26, R4, R19 ;  /* 0x000000041a137223 */ /* 0x000fe20000000013 */
[----:B------:R-:W-:Y:S02]  /*66a0*/  F2FP.F16.F32.PACK_AB R35, R11, R6 ;  /* 0x000000060b23723e */ /* 0x000fe400000000ff */
[----:B------:R-:W-:Y:S02]  /*66b0*/  LEA R5, R5, UR44, 0x1 ;  /* 0x0000002c05057c11 */ /* 0x000fe4000f8e08ff */
[----:B------:R-:W-:Y:S02]  /*66c0*/  F2FP.F16.F32.PACK_AB R8, R9, R8 ;  /* 0x000000080908723e */ /* 0x000fe400000000ff */
[----:B------:R-:W-:Y:S01]  /*66d0*/  F2FP.F16.F32.PACK_AB R9, R15, R10 ;  /* 0x0000000a0f09723e */ /* 0x000fe200000000ff */
[----:B------:R1:W-:Y:S01]  /*66e0*/  STSM.16.M88.4 [R5+0x200], R32 ;  /* 0x0002002005007844 */ /* 0x0003e20000000200 */
[----:B------:R-:W-:Y:S02]  /*66f0*/  F2FP.F16.F32.PACK_AB R10, R13, R12 ;  /* 0x0000000c0d0a723e */ /* 0x000fe400000000ff */
[----:B------:R-:W-:Y:S02]  /*6700*/  F2FP.F16.F32.PACK_AB R11, R19, R14 ;  /* 0x0000000e130b723e */ /* 0x000fe400000000ff */
[----:B------:R-:W-:Y:S05]  /*6710*/  IADD3 R0, PT, PT, R62, 0x200, R5 ;  /* 0x000002003e007810 */ /* 0x000fea0007ffe005 */
[----:B------:R1:W-:Y:S01]  /*6720*/  STSM.16.M88.4 [R0], R8 ;  /* 0x0000000800007844 */ /* 0x0003e20000000200 */
[----:B------:R-:W-:Y:S01]  /*6730*/  @!PT LDS RZ, [RZ] ;  /* 0x00000000fffff984 */ /* 0x000fe20000000800 */
[----:B------:R-:W-:Y:S01]  /*6740*/  @!PT LDS RZ, [RZ] ;  /* 0x00000000fffff984 */ /* 0x000fe20000000800 */
[----:B------:R-:W-:Y:S01]  /*6750*/  @!PT LDS RZ, [RZ] ;  /* 0x00000000fffff984 */ /* 0x000fe20000000800 */
[----:B------:R-:W-:Y:S01]  /*6760*/  @!PT LDS RZ, [RZ] ;  /* 0x00000000fffff984 */ /* 0x000fe20000000800 */
[----:B------:R2:W-:Y:S07]  /*6770*/  MEMBAR.ALL.CTA ;  /* 0x0000000000007992 */ /* 0x0005ee0000008000 */
[----:B--2---:R-:W2:Y:S02]  /*6780*/  FENCE.VIEW.ASYNC.S ;  /* 0x00000000000073c6 */ /* 0x004ea40000000000 */
[----:B--2---:R-:W-:Y:S06]  /*6790*/  BAR.SYNC.DEFER_BLOCKING 0x1, 0x80 ;  /* 0x0042000000007b1d */ /* 0x004fec0000010000 */
[----:B------:R-:W-:Y:S05]  /*67a0*/  @P0 BRA `(.L_x_101) ;  /* 0x0000000000200947 */ /* 0x000fea0003800000 */
[----:B------:R-:W2:Y:S01]  /*67b0*/  LDCU.64 UR6, c[0x0][0x348] ;  /* 0x00006900ff0677ac */ /* 0x000ea20008000a00 */
[----:B------:R-:W-:Y:S01]  /*67c0*/  ULEA UR5, UR46, UR44, 0xc ;  /* 0x0000002c2e057291 */ /* 0x000fe2000f8e60ff */
[----:B------:R-:W-:Y:S03]  /*67d0*/  UMOV UR51, UR36 ;  /* 0x0000002400337c82 */ /* 0x000fe60008000000 */
[----:B------:R-:W-:Y:S02]  /*67e0*/  UIADD3 UR48, UPT, UPT, UR5, 0x200, URZ ;  /* 0x0000020005307890 */ /* 0x000fe4000fffe0ff */
[----:B--2---:R-:W-:Y:S04]  /*67f0*/  UIADD3 UR4, UP0, UPT, UR6, 0x680, URZ ;  /* 0x0000068006047890 */ /* 0x004fe8000ff1e0ff */
[----:B------:R-:W-:Y:S09]  /*6800*/  UIADD3.X UR5, UPT, UPT, URZ, UR7, URZ, UP0, !UPT ;  /* 0x00000007ff057290 */ /* 0x000ff200087fe4ff */
[----:B------:R2:W-:Y:S02]  /*6810*/  UTMASTG.3D [UR48], [UR4] ;  /* 0x00000030040073b5 */ /* 0x0005e40008010000 */
[----:B--2---:R0:W-:Y:S02]  /*6820*/  UTMACMDFLUSH ;  /* 0x00000000000079b7 */ /* 0x0041e40000000000 */
.L_x_101:
[----:B------:R-:W-:Y:S05]  /*6830*/  BSYNC.RECONVERGENT B0 ;  /* 0x0000000000007941 */ /* 0x000fea0003800200 */
.L_x_100:
[----:B------:R-:W-:Y:S01]  /*6840*/  UIADD3 UR47, UPT, UPT, UR46, 0x1, URZ ;  /* 0x000000012e2f7890 */ /* 0x000fe2000fffe0ff */
[----:B------:R-:W-:Y:S03]  /*6850*/  BSSY.RECONVERGENT B0, `(.L_x_102) ;  /* 0x0000005000007945 */ /* 0x000fe60003800200 */
[----:B------:R-:W-:Y:S04]  /*6860*/  UISETP.NE.AND UP0, UPT, UR47, 0x3, UPT ;  /* 0x000000032f00788c */ /* 0x000fe8000bf05270 */
[----:B------:R-:W-:Y:S01]  /*6870*/  USEL UR45, UR47, URZ, UP0 ;  /* 0x000000ff2f2d7287 */ /* 0x000fe20008000000 */
[----:B------:R-:W-:Y:S11]  /*6880*/  @P0 BRA `(.L_x_103) ;  /* 0x0000000000040947 */ /* 0x000ff60003800000 */
[----:B------:R-:W-:Y:S04]  /*6890*/  DEPBAR.LE SB0, 0x1 ;  /* 0x000080400000791a */ /* 0x000fe80000000000 */
.L_x_103:
[----:B------:R-:W-:Y:S05]  /*68a0*/  BSYNC.RECONVERGENT B0 ;  /* 0x0000000000007941 */ /* 0x000fea0003800200 */
.L_x_102:
[----:B------:R-:W-:Y:S01]  /*68b0*/  BAR.SYNC.DEFER_BLOCKING 0x1, 0x80 ;  /* 0x0042000000007b1d */ /* 0x000fe20000010000 */
[----:B------:R-:W-:Y:S01]  /*68c0*/  ISETP.NE.AND P1, PT, R61, RZ, PT ;  /* 0x000000ff3d00720c */ /* 0x000fe20003f25270 */
[----:B------:R-:W-:Y:S01]  /*68d0*/  UISETP.NE.AND UP0, UPT, UR53, URZ, UPT ;  /* 0x000000ff3500728c */ /* 0x000fe2000bf05270 */
[----:B------:R-:W-:Y:S11]  /*68e0*/  LEA R2, R64, UR44, 0x3 ;  /* 0x0000002c40027c11 */ /* 0x000ff6000f8e18ff */
[----:B------:R-:W-:Y:S01]  /*68f0*/  @P1 SHF.L.U32 R3, R63, 0x1f, RZ ;  /* 0x0000001f3f031819 */ /* 0x000fe200000006ff */
[----:B------:R-:W-:Y:S06]  /*6900*/  BRA.U !UP0, `(.L_x_104) ;  /* 0x0000000108247547 */ /* 0x000fec000b800000 */
[----:B------:R-:W-:Y:S01]  /*6910*/  IMAD.U32 R4, RZ, RZ, UR52 ;  /* 0x00000034ff047e24 */ /* 0x000fe2000f8e00ff */
[----:B-1----:R-:W-:Y:S01]  /*6920*/  MOV R0, UR54 ;  /* 0x0000003600007c02 */ /* 0x002fe20008000f00 */
[----:B------:R-:W-:Y:S03]  /*6930*/  UIADD3 UR4, UPT, UPT, UR52, 0x1, URZ ;  /* 0x0000000134047890 */ /* 0x000fe6000fffe0ff */
[----:B------:R-:W-:Y:S01]  /*6940*/  @P1 LEA R4, R4, UR44, 0x3 ;  /* 0x0000002c04041c11 */ /* 0x000fe2000f8e18ff */
[----:B------:R-:W-:Y:S04]  /*6950*/  UISETP.NE.AND UP0, UPT, UR4, 0x3, UPT ;  /* 0x000000030400788c */ /* 0x000fe8000bf05270 */
[----:B------:R-:W-:Y:S01]  /*6960*/  @P1 VIADD R4, R4, 0x48 ;  /* 0x0000004804041836 */ /* 0x000fe20000000000 */
[----:B------:R-:W-:Y:S04]  /*6970*/  USEL UR52, UR4, URZ, UP0 ;  /* 0x000000ff04347287 */ /* 0x000fe80008000000 */
[----:B------:R-:W-:Y:S04]  /*6980*/  @P1 PRMT R0, R0, 0x654, R4 ;  /* 0x0000065400001816 */ /* 0x000fe80000000004 */
[----:B------:R2:W-:Y:S04]  /*6990*/  @P1 SYNCS.ARRIVE.TRANS64.RED.A1T0 RZ, [R0+URZ], RZ ;  /* 0x000000ff00ff19a7 */ /* 0x0005e800081004ff */
.L_x_104:
[----:B------:R-:W3:Y:S01]  /*69a0*/  @P1 SYNCS.PHASECHK.TRANS64.TRYWAIT P0, [R2+URZ+0x30], R3 ;  /* 0x00003003020015a7 */ /* 0x000ee200080011ff */
[----:B------:R-:W-:Y:S01]  /*69b0*/  BSSY B1, `(.L_x_105) ;  /* 0x0000013000017945 */ /* 0x000fe20003800000 */
[----:B---3--:R-:W-:Y:S03]  /*69c0*/  @P1 SEL R65, RZ, 0x1, !P0 ;  /* 0x00000001ff411807 */ /* 0x008fe60004000000 */
[----:B------:R-:W-:Y:S05]  /*69d0*/  @!P1 BRA `(.L_x_106) ;  /* 0x0000000000409947 */ /* 0x000fea0003800000 */
[----:B------:R-:W-:Y:S01]  /*69e0*/  ISETP.NE.AND P1, PT, R66, RZ, PT ;  /* 0x000000ff4200720c */ /* 0x000fe20003f25270 */
[----:B------:R-:W-:Y:S01]  /*69f0*/  BSSY B0, `(.L_x_107) ;  /* 0x0000009000007945 */ /* 0x000fe20003800000 */
[----:B------:R-:W-:Y:S11]  /*6a00*/  ISETP.NE.AND P0, PT, R65, RZ, PT ;  /* 0x000000ff4100720c */ /* 0x000ff60003f05270 */
[----:B------:R-:W-:Y:S05]  /*6a10*/  @P1 IMAD R3, R64, 0x800, R44 ;  /* 0x0000080040031824 */ /* 0x000fea00078e022c */
[----:B------:R-:W-:Y:S05]  /*6a20*/  @P1 LEA R3, R3, UR44, 0x1 ;  /* 0x0000002c03031c11 */ /* 0x000fea000f8e08ff */
[----:B-12---:R-:W-:Y:S01]  /*6a30*/  @P1 IMAD.IADD R0, R62, 0x1, R3 ;  /* 0x000000013e001824 */ /* 0x006fe200078e0203 */
[----:B------:R-:W-:Y:S06]  /*6a40*/  @P0 BRA `(.L_x_108) ;  /* 0x00000000000c0947 */ /* 0x000fec0003800000 */
[----:B------:R-:W-:Y:S04]  /*6a50*/  SHF.L.U32 R63, R63, 0x1f, RZ ;  /* 0x0000001f3f3f7819 */ /* 0x000fe800000006ff */
[----:B------:R-:W1:Y:S02]  /*6a60*/  SYNCS.PHASECHK.TRANS64.TRYWAIT P0, [R2+URZ+0x30], R63 ;  /* 0x0000303f020075a7 */ /* 0x000e6400080011ff */
[----:B-1----:R-:W-:Y:S05]  /*6a70*/  @!P0 BRA `(.L_x_109) ;  /* 0x0000001400388947 */ /* 0x002fea0003800000 */
.L_x_108:
[----:B------:R-:W-:Y:S05]  /*6a80*/  BSYNC B0 ;  /* 0x0000000000007941 */ /* 0x000fea0003800000 */
.L_x_107:
[----:B------:R-:W-:Y:S11]  /*6a90*/  ISETP.NE.AND P0, PT, R66, RZ, PT ;  /* 0x000000ff4200720c */ /* 0x000ff60003f05270 */
[----:B------:R-:W-:Y:S02]  /*6aa0*/  @!UPT UIADD3 URZ, UPT, UPT, URZ, URZ, URZ ;  /* 0x000000fffffff290 */ /* 0x000fe4000fffe0ff */
[----:B------:R-:W-:Y:S05]  /*6ab0*/  @P0 WARPSYNC.ALL ;  /* 0x0000000000000948 */ /* 0x000fea0003800000 */
[----:B------:R3:W4:Y:S04]  /*6ac0*/  @P0 LDSM.16.M88.4 R28, [R3+0x200] ;  /* 0x00020000031c083b */ /* 0x0007280000000200 */
[----:B------:R3:W2:Y:S02]  /*6ad0*/  @P0 LDSM.16.M88.4 R36, [R0+0x200] ;  /* 0x000200000024083b */ /* 0x0006a40000000200 */
.L_x_106:
[----:B------:R-:W-:Y:S05]  /*6ae0*/  BSYNC B1 ;  /* 0x0000000000017941 */ /* 0x000fea0003800000 */
.L_x_105:
[----:B-123--:R-:W-:Y:S05]  /*6af0*/  VIADD R0, R25, 0x20 ;  /* 0x0000002019007836 */ /* 0x00efea0000000000 */
[----:B------:R-:W-:Y:S04]  /*6b00*/  SHF.R.U32.HI R0, RZ, 0x15, R0 ;  /* 0x00000015ff007819 */ /* 0x000fe80000011600 */
[----:B------:R-:W-:Y:S11]  /*6b10*/  LOP3.LUT P0, RZ, R0, 0x3, R46, 0x48, !PT ;  /* 0x0000000300ff7812 */ /* 0x000ff6000780482e */
[----:B------:R-:W-:Y:S02]  /*6b20*/  @!UPT UIADD3 URZ, UPT, UPT, URZ, URZ, URZ ;  /* 0x000000fffffff290 */ /* 0x000fe4000fffe0ff */
[----:B------:R-:W-:Y:S05]  /*6b30*/  @!P0 BRA `(.L_x_110) ;  /* 0x0000000000408947 */ /* 0x000fea0003800000 */
[----:B------:R-:W1:Y:S01]  /*6b40*/  LDCU.64 UR8, c[0x4][0x70] ;  /* 0x01000e00ff0877ac */ /* 0x000e620008000a00 */
[----:B------:R-:W-:Y:S01]  /*6b50*/  MOV R3, 0x0 ;  /* 0x0000000000037802 */ /* 0x000fe20000000f00 */
[----:B------:R-:W-:Y:S02]  /*6b60*/  HFMA2 R12, -RZ, RZ, 0, 5.9604644775390625e-08 ;  /* 0x00000001ff0c7431 */ /* 0x000fe400000001ff */
[----:B------:R-:W-:Y:S02]  /*6b70*/  IMAD.MOV.U32 R8, RZ, RZ, 0x192 ;  /* 0x00000192ff087424 */ /* 0x000fe400078e00ff */
[----:B------:R-:W-:Y:S01]  /*6b80*/  IMAD.MOV.U32 R13, RZ, RZ, RZ ;  /* 0x000000ffff0d7224 */ /* 0x000fe200078e00ff */
[----:B------:R-:W2:Y:S01]  /*6b90*/  LDCU.64 UR6, c[0x4][0x78] ;  /* 0x01000f00ff0677ac */ /* 0x000ea20008000a00 */
[----:B------:R-:W3:Y:S01]  /*6ba0*/  LDC.64 R2, c[0x4][R3] ;  /* 0x0100000003027b82 */ /* 0x000ee20000000a00 */
[----:B------:R-:W5:Y:S01]  /*6bb0*/  LDCU.64 UR4, c[0x4][0x10] ;  /* 0x01000200ff0477ac */ /* 0x000f620008000a00 */
[----:B-1----:R-:W-:Y:S01]  /*6bc0*/  MOV R5, UR9 ;  /* 0x0000000900057c02 */ /* 0x002fe20008000f00 */
[----:B------:R-:W-:Y:S01]  /*6bd0*/  IMAD.U32 R4, RZ, RZ, UR8 ;  /* 0x00000008ff047e24 */ /* 0x000fe2000f8e00ff */
[----:B--2---:R-:W-:Y:S01]  /*6be0*/  MOV R7, UR7 ;  /* 0x0000000700077c02 */ /* 0x004fe20008000f00 */
[----:B------:R-:W-:Y:S01]  /*6bf0*/  IMAD.U32 R6, RZ, RZ, UR6 ;  /* 0x00000006ff067e24 */ /* 0x000fe2000f8e00ff */
[----:B-----5:R-:W-:Y:S01]  /*6c00*/  MOV R11, UR5 ;  /* 0x00000005000b7c02 */ /* 0x020fe20008000f00 */
[----:B------:R-:W-:Y:S02]  /*6c10*/  IMAD.U32 R10, RZ, RZ, UR4 ;  /* 0x00000004ff0a7e24 */ /* 0x000fe4000f8e00ff */
[----:B------:R-:W-:Y:S07]  /*6c20*/  LEPC R20, `(.L_x_110) ;  /* 0x000000001014794e */ /* 0x000fee0000000000 */
[----:B---34-:R-:W-:Y:S05]  /*6c30*/  CALL.ABS.NOINC R2 ;  /* 0x0000000002007343 */ /* 0x018fea0003c00000 */
.L_x_110:
[----:B------:R-:W-:Y:S01]  /*6c40*/  ISETP.NE.AND P0, PT, R55, RZ, PT ;  /* 0x000000ff3700720c */ /* 0x000fe20003f05270 */
[----:B------:R-:W-:Y:S05]  /*6c50*/  WARPSYNC.ALL ;  /* 0x0000000000007948 */ /* 0x000fea0003800000 */
[----:B------:R-:W-:Y:S01]  /*6c60*/  R2UR UR4, R25 ;  /* 0x00000000190472ca */ /* 0x000fe200000e0000 */
[--C-:B----4-:R-:W-:Y:S01]  /*6c70*/  HADD2.F32 R20, -RZ, R28.reuse.H0_H0 ;  /* 0x2000001cff147230 */ /* 0x110fe20000004100 */
[----:B------:R-:W-:Y:S01]  /*6c80*/  BSSY.RECONVERGENT B0, `(.L_x_111) ;  /* 0x0000056000007945 */ /* 0x000fe20003800200 */
[----:B------:R-:W-:Y:S02]  /*6c90*/  HADD2.F32 R21, -RZ, R28.H1_H1 ;  /* 0x3000001cff157230 */ /* 0x000fe40000004100 */
[--C-:B------:R-:W-:Y:S02]  /*6ca0*/  HADD2.F32 R25, -RZ, R29.reuse.H0_H0 ;  /* 0x2000001dff197230 */ /* 0x100fe40000004100 */
[----:B------:R-:W-:Y:S02]  /*6cb0*/  HADD2.F32 R28, -RZ, R30.H0_H0 ;  /* 0x2000001eff1c7230 */ /* 0x000fe40000004100 */
[--C-:B------:R-:W-:Y:S02]  /*6cc0*/  HADD2.F32 R32, -RZ, R36.reuse.H0_H0 ;  /* 0x20000024ff207230 */ /* 0x100fe40000004100 */
[----:B------:R-:W-:Y:S02]  /*6cd0*/  HADD2.F32 R33, -RZ, R36.H1_H1 ;  /* 0x30000024ff217230 */ /* 0x000fe40000004100 */
[----:B------:R-:W1:Y:S01]  /*6ce0*/  LDTM.16dp256bit.x4 R4, tmem[UR4+0x20] ;  /* 0x00002004000479ee */ /* 0x000e620008120000 */
[----:B------:R-:W-:Y:S01]  /*6cf0*/  NOP ;  /* 0x0000000000007918 */ /* 0x000fe20000000000 */
[----:B------:R-:W-:Y:S01]  /*6d00*/  R2UR UR4, R27 ;  /* 0x000000001b0472ca */ /* 0x000fe200000e0000 */
[----:B------:R-:W-:Y:S02]  /*6d10*/  HADD2.F32 R27, -RZ, R29.H1_H1 ;  /* 0x3000001dff1b7230 */ /* 0x000fe40000004100 */
[----:B------:R-:W-:Y:S02]  /*6d20*/  HADD2.F32 R29, -RZ, R30.H1_H1 ;  /* 0x3000001eff1d7230 */ /* 0x000fe40000004100 */
[--C-:B------:R-:W-:Y:S02]  /*6d30*/  HADD2.F32 R30, -RZ, R31.reuse.H0_H0 ;  /* 0x2000001fff1e7230 */ /* 0x100fe40000004100 */
[----:B------:R-:W-:Y:S02]  /*6d40*/  HADD2.F32 R31, -RZ, R31.H1_H1 ;  /* 0x3000001fff1f7230 */ /* 0x000fe40000004100 */
[--C-:B------:R-:W-:Y:S02]  /*6d50*/  HADD2.F32 R34, -RZ, R37.reuse.H0_H0 ;  /* 0x20000025ff227230 */ /* 0x100fe40000004100 */
[----:B------:R-:W-:Y:S02]  /*6d60*/  HADD2.F32 R35, -RZ, R37.H1_H1 ;  /* 0x30000025ff237230 */ /* 0x000fe40000004100 */
[----:B------:R-:W-:Y:S01]  /*6d70*/  UIADD3 UR4, UPT, UPT, UR4, 0xb0, URZ ;  /* 0x000000b004047890 */ /* 0x000fe2000fffe0ff */
[--C-:B------:R-:W-:Y:S02]  /*6d80*/  HADD2.F32 R36, -RZ, R38.reuse.H0_H0 ;  /* 0x20000026ff247230 */ /* 0x100fe40000004100 */
[----:B------:R-:W-:Y:S01]  /*6d90*/  HADD2.F32 R37, -RZ, R38.H1_H1 ;  /* 0x30000026ff257230 */ /* 0x000fe20000004100 */
[----:B------:R-:W-:Y:S01]  /*6da0*/  UPRMT UR4, UR54, 0x654, UR4 ;  /* 0x0000065436047896 */ /* 0x000fe20008000004 */
[--C-:B------:R-:W-:Y:S02]  /*6db0*/  HADD2.F32 R38, -RZ, R39.reuse.H0_H0 ;  /* 0x20000027ff267230 */ /* 0x100fe40000004100 */
[----:B------:R-:W-:Y:S02]  /*6dc0*/  HADD2.F32 R39, -RZ, R39.H1_H1 ;  /* 0x30000027ff277230 */ /* 0x000fe40000004100 */
[C---:B-1----:R-:W-:Y:S01]  /*6dd0*/  FMUL R4, R24.reuse, R4 ;  /* 0x0000000418047220 */ /* 0x042fe20000400000 */
[C---:B------:R-:W-:Y:S01]  /*6de0*/  FMUL R5, R24.reuse, R5 ;  /* 0x0000000518057220 */ /* 0x040fe20000400000 */
[C---:B------:R-:W-:Y:S01]  /*6df0*/  FMUL R6, R24.reuse, R6 ;  /* 0x0000000618067220 */ /* 0x040fe20000400000 */
[----:B------:R-:W-:Y:S01]  /*6e00*/  FMUL R7, R24, R7 ;  /* 0x0000000718077220 */ /* 0x000fe20000400000 */
[----:B------:R-:W-:Y:S01]  /*6e10*/  SYNCS.ARRIVE.TRANS64.RED.A1T0 RZ, [UR4], RZ ;  /* 0x000000ffffff79a7 */ /* 0x000fe20008100404 */
[C---:B------:R-:W-:Y:S01]  /*6e20*/  FFMA R4, R26.reuse, R20, R4 ;  /* 0x000000141a047223 */ /* 0x040fe20000000004 */
[C---:B------:R-:W-:Y:S01]  /*6e30*/  FFMA R5, R26.reuse, R21, R5 ;  /* 0x000000151a057223 */ /* 0x040fe20000000005 */
[C---:B------:R-:W-:Y:S01]  /*6e40*/  FFMA R6, R26.reuse, R25, R6 ;  /* 0x000000191a067223 */ /* 0x040fe20000000006 */
[----:B------:R-:W-:Y:S01]  /*6e50*/  FFMA R7, R26, R27, R7 ;  /* 0x0000001b1a077223 */ /* 0x000fe20000000007 */
[C---:B------:R-:W-:Y:S01]  /*6e60*/  FMUL R8, R24.reuse, R8 ;  /* 0x0000000818087220 */ /* 0x040fe20000400000 */
[C---:B------:R-:W-:Y:S01]  /*6e70*/  FMUL R9, R24.reuse, R9 ;  /* 0x0000000918097220 */ /* 0x040fe20000400000 */
[----:B------:R-:W-:Y:S01]  /*6e80*/  F2FP.F16.F32.PACK_AB R4, R5, R4 ;  /* 0x000000040504723e */ /* 0x000fe200000000ff */
[----:B------:R-:W-:Y:S01]  /*6e90*/  FMUL R10, R24, R10 ;  /* 0x0000000a180a7220 */ /* 0x000fe20000400000 */
[----:B------:R-:W-:Y:S01]  /*6ea0*/  F2FP.F16.F32.PACK_AB R5, R7, R6 ;  /* 0x000000060705723e */ /* 0x000fe200000000ff */
[C---:B------:R-:W-:Y:S01]  /*6eb0*/  FFMA R8, R26.reuse, R28, R8 ;  /* 0x0000001c1a087223 */ /* 0x040fe20000000008 */
[----:B------:R-:W-:Y:S01]  /*6ec0*/  FFMA R9, R26, R29, R9 ;  /* 0x0000001d1a097223 */ /* 0x000fe20000000009 */
[C---:B------:R-:W-:Y:S01]  /*6ed0*/  FMUL R11, R24.reuse, R11 ;  /* 0x0000000b180b7220 */ /* 0x040fe20000400000 */
[C---:B------:R-:W-:Y:S01]  /*6ee0*/  FMUL R0, R24.reuse, R12 ;  /* 0x0000000c18007220 */ /* 0x040fe20000400000 */
[----:B------:R-:W-:Y:S01]  /*6ef0*/  FMUL R2, R24, R13 ;  /* 0x0000000d18027220 */ /* 0x000fe20000400000 */
[----:B------:R-:W-:Y:S01]  /*6f00*/  FFMA R10, R26, R30, R10 ;  /* 0x0000001e1a0a7223 */ /* 0x000fe2000000000a */
[----:B------:R-:W-:Y:S01]  /*6f10*/  FMUL R3, R24, R14 ;  /* 0x0000000e18037220 */ /* 0x000fe20000400000 */
[----:B------:R-:W-:Y:S01]  /*6f20*/  F2FP.F16.F32.PACK_AB R6, R9, R8 ;  /* 0x000000080906723e */ /* 0x000fe200000000ff */
[----:B------:R-:W-:Y:S01]  /*6f30*/  FFMA R11, R26, R31, R11 ;  /* 0x0000001f1a0b7223 */ /* 0x000fe2000000000b */
[C---:B------:R-:W-:Y:S01]  /*6f40*/  FMUL R15, R24.reuse, R15 ;  /* 0x0000000f180f7220 */ /* 0x040fe20000400000 */
[----:B------:R-:W-:Y:S01]  /*6f50*/  FMUL R12, R24, R16 ;  /* 0x00000010180c7220 */ /* 0x000fe20000400000 */
[----:B------:R-:W-:Y:S01]  /*6f60*/  FFMA R0, R26, R32, R0 ;  /* 0x000000201a007223 */ /* 0x000fe20000000000 */
[----:B------:R-:W-:Y:S01]  /*6f70*/  MOV R8, UR45 ;  /* 0x0000002d00087c02 */ /* 0x000fe20008000f00 */
[----:B------:R-:W-:Y:S01]  /*6f80*/  FMUL R13, R24, R17 ;  /* 0x00000011180d7220 */ /* 0x000fe20000400000 */
[----:B------:R-:W-:Y:S01]  /*6f90*/  FFMA R2, R26, R33, R2 ;  /* 0x000000211a027223 */ /* 0x000fe20000000002 */
[----:B------:R-:W-:Y:S01]  /*6fa0*/  FMUL R14, R24, R18 ;  /* 0x00000012180e7220 */ /* 0x000fe20000400000 */
[C---:B------:R-:W-:Y:S01]  /*6fb0*/  FFMA R3, R26.reuse, R34, R3 ;  /* 0x000000221a037223 */ /* 0x040fe20000000003 */
[----:B------:R-:W-:Y:S01]  /*6fc0*/  FFMA R15, R26, R35, R15 ;  /* 0x000000231a0f7223 */ /* 0x000fe2000000000f */
[----:B------:R-:W-:Y:S01]  /*6fd0*/  FMUL R19, R24, R19 ;  /* 0x0000001318137220 */ /* 0x000fe20000400000 */
[----:B------:R-:W-:Y:S01]  /*6fe0*/  FFMA R12, R26, R36, R12 ;  /* 0x000000241a0c7223 */ /* 0x000fe2000000000c */
        /* <DEDUP_REMOVED lines=22> */
[----:B------:R-:W-:Y:S02]  /*7150*/  ULEA UR5, UR45, UR44, 0xc ;  /* 0x0000002c2d057291 */ /* 0x000fe4000f8e60ff */
[----:B------:R-:W-:Y:S02]  /*7160*/  UIADD3 UR9, UPT, UPT, UR49, 0x20, URZ ;  /* 0x0000002031097890 */ /* 0x000fe4000fffe0ff */
[----:B------:R-:W-:Y:S01]  /*7170*/  UIADD3 UR8, UPT, UPT, UR5, 0x200, URZ ;  /* 0x0000020005087890 */ /* 0x000fe2000fffe0ff */
[----:B------:R-:W-:Y:S01]  /*7180*/  UMOV UR10, UR50 ;  /* 0x00000032000a7c82 */ /* 0x000fe20008000000 */
[----:B------:R-:W-:Y:S01]  /*7190*/  UMOV UR11, UR36 ;  /* 0x00000024000b7c82 */ /* 0x000fe20008000000 */
[----:B--2---:R-:W-:Y:S04]  /*71a0*/  UIADD3 UR4, UP0, UPT, UR6, 0x680, URZ ;  /* 0x0000068006047890 */ /* 0x004fe8000ff1e0ff */
[----:B------:R-:W-:Y:S09]  /*71b0*/  UIADD3.X UR5, UPT, UPT, URZ, UR7, URZ, UP0, !UPT ;  /* 0x00000007ff057290 */ /* 0x000ff200087fe4ff */
[----:B------:R2:W-:Y:S02]  /*71c0*/  UTMASTG.3D [UR8], [UR4] ;  /* 0x00000008040073b5 */ /* 0x0005e40008010000 */
[----:B--2---:R0:W-:Y:S02]  /*71d0*/  UTMACMDFLUSH ;  /* 0x00000000000079b7 */ /* 0x0041e40000000000 */
.L_x_112:
[----:B------:R-:W-:Y:S05]  /*71e0*/  BSYNC.RECONVERGENT B0 ;  /* 0x0000000000007941 */ /* 0x000fea0003800200 */
.L_x_111:
[----:B------:R-:W-:Y:S01]  /*71f0*/  UIADD3 UR4, UPT, UPT, UR45, 0x1, URZ ;  /* 0x000000012d047890 */ /* 0x000fe2000fffe0ff */
[----:B------:R-:W-:Y:S03]  /*7200*/  BSSY.RECONVERGENT B0, `(.L_x_113) ;  /* 0x0000008000007945 */ /* 0x000fe60003800200 */
[----:B------:R-:W-:Y:S04]  /*7210*/  UISETP.NE.AND UP0, UPT, UR4, 0x3, UPT ;  /* 0x000000030400788c */ /* 0x000fe8000bf05270 */
[----:B------:R-:W-:Y:S02]  /*7220*/  UISETP.EQ.XOR UP1, UPT, UR47, 0x3, !UP0 ;  /* 0x000000032f00788c */ /* 0x000fe4000c722a70 */
[----:B------:R-:W-:Y:S02]  /*7230*/  USEL UR46, UR4, URZ, UP0 ;  /* 0x000000ff042e7287 */ /* 0x000fe40008000000 */
[----:B------:R-:W-:Y:S04]  /*7240*/  USEL UR5, URZ, 0x1, !UP1 ;  /* 0x00000001ff057887 */ /* 0x000fe8000c800000 */
[----:B------:R-:W-:Y:S01]  /*7250*/  ULOP3.LUT UR55, UR55, UR5, URZ, 0x3c, !UPT ;  /* 0x0000000537377292 */ /* 0x000fe2000f8e3cff */
[----:B------:R-:W-:Y:S11]  /*7260*/  @P0 BRA `(.L_x_114) ;  /* 0x0000000000040947 */ /* 0x000ff60003800000 */
[----:B------:R-:W-:Y:S04]  /*7270*/  DEPBAR.LE SB0, 0x1 ;  /* 0x000080400000791a */ /* 0x000fe80000000000 */
.L_x_114:
[----:B------:R-:W-:Y:S05]  /*7280*/  BSYNC.RECONVERGENT B0 ;  /* 0x0000000000007941 */ /* 0x000fea0003800200 */
.L_x_113:
[----:B------:R-:W-:Y:S01]  /*7290*/  BAR.SYNC.DEFER_BLOCKING 0x1, 0x80 ;  /* 0x0042000000007b1d */ /* 0x000fe20000010000 */
[----:B------:R-:W-:Y:S01]  /*72a0*/  UISETP.NE.AND UP0, UPT, UR53, -0x2, UPT ;  /* 0xfffffffe3500788c */ /* 0x000fe2000bf05270 */
[----:B------:R-:W-:Y:S08]  /*72b0*/  IADD3 R22, PT, PT, R22, 0x1, RZ ;  /* 0x0000000116167810 */ /* 0x000ff00007ffe0ff */
[----:B------:R-:W-:Y:S05]  /*72c0*/  BRA.U !UP0, `(.L_x_115) ;  /* 0x0000000108287547 */ /* 0x000fea000b800000 */
[----:B------:R-:W-:Y:S01]  /*72d0*/  ISETP.NE.AND P0, PT, R61, RZ, PT ;  /* 0x000000ff3d00720c */ /* 0x000fe20003f05270 */
[----:B------:R-:W-:Y:S01]  /*72e0*/  IMAD.U32 R2, RZ, RZ, UR52 ;  /* 0x00000034ff027e24 */ /* 0x000fe2000f8e00ff */
[----:B------:R-:W-:Y:S01]  /*72f0*/  UIADD3 UR4, UPT, UPT, UR52, 0x1, URZ ;  /* 0x0000000134047890 */ /* 0x000fe2000fffe0ff */
[----:B------:R-:W-:Y:S03]  /*7300*/  IMAD.U32 R0, RZ, RZ, UR54 ;  /* 0x00000036ff007e24 */ /* 0x000fe6000f8e00ff */
[----:B------:R-:W-:Y:S04]  /*7310*/  UISETP.NE.AND UP0, UPT, UR4, 0x3, UPT ;  /* 0x000000030400788c */ /* 0x000fe8000bf05270 */
[----:B------:R-:W-:Y:S03]  /*7320*/  USEL UR52, UR4, URZ, UP0 ;  /* 0x000000ff04347287 */ /* 0x000fe60008000000 */
[----:B------:R-:W-:Y:S05]  /*7330*/  @P0 LEA R2, R2, UR44, 0x3 ;  /* 0x0000002c02020c11 */ /* 0x000fea000f8e18ff */
[----:B------:R-:W-:Y:S05]  /*7340*/  @P0 VIADD R2, R2, 0x48 ;  /* 0x0000004802020836 */ /* 0x000fea0000000000 */
[----:B------:R-:W-:Y:S04]  /*7350*/  @P0 PRMT R0, R0, 0x654, R2 ;  /* 0x0000065400000816 */ /* 0x000fe80000000002 */
[----:B------:R2:W-:Y:S03]  /*7360*/  @P0 SYNCS.ARRIVE.TRANS64.RED.A1T0 RZ, [R0+URZ], RZ ;  /* 0x000000ff00ff09a7 */ /* 0x0005e600081004ff */
.L_x_115:
[----:B------:R-:W-:Y:S01]  /*7370*/  R2UR UR6, R60 ;  /* 0x000000003c0672ca */ /* 0x000fe200000e0000 */
[----:B------:R-:W-:Y:S01]  /*7380*/  UIADD3 UR53, UPT, UPT, UR53, 0x2, URZ ;  /* 0x0000000235357890 */ /* 0x000fe2000fffe0ff */
[----:B------:R-:W-:Y:S02]  /*7390*/  R2UR UR5, R47 ;  /* 0x000000002f0572ca */ /* 0x000fe400000e0000 */
[----:B------:R-:W-:Y:S02]  /*73a0*/  R2UR UR4, R48 ;  /* 0x00000000300472ca */ /* 0x000fe400000e0000 */
[----:B------:R-:W-:Y:S02]  /*73b0*/  R2UR UR36, R58 ;  /* 0x000000003a2472ca */ /* 0x000fe400000e0000 */
[----:B------:R-:W-:Y:S02]  /*73c0*/  ISETP.NE.AND P0, PT, R51, 0x2, PT ;  /* 0x000000023300780c */ /* 0x000fe40003f05270 */
[----:B------:R-:W-:Y:S02]  /*73d0*/  ISETP.NE.AND P1, PT, R22, 0x4, PT ;  /* 0x000000041600780c */ /* 0x000fe40003f25270 */
[----:B------:R-:W-:Y:S01]  /*73e0*/  SEL R2, RZ, 0x1, P0 ;  /* 0x00000001ff027807 */ /* 0x000fe20000000000 */
[----:B------:R-:W-:Y:S01]  /*73f0*/  UISETP.NE.AND UP0, UPT, UR6, URZ, UPT ;  /* 0x000000ff0600728c */ /* 0x000fe2000bf05270 */
[----:B--2---:R-:W-:Y:S01]  /*7400*/  SEL R0, RZ, 0x1, P1 ;  /* 0x00000001ff007807 */ /* 0x004fe20000800000 */
[----:B------:R-:W-:Y:S01]  /*7410*/  UIADD3 UR32, UPT, UPT, UR37, UR5, URZ ;  /* 0x0000000525207290 */ /* 0x000fe2000fffe0ff */
[----:B------:R-:W-:Y:S01]  /*7420*/  LOP3.LUT R52, R52, R2, RZ, 0x3c, !PT ;  /* 0x0000000234347212 */ /* 0x000fe200078e3cff */
[----:B------:R-:W-:Y:S01]  /*7430*/  UIADD3 UR29, UPT, UPT, UR38, UR4, URZ ;  /* 0x00000004261d7290 */ /* 0x000fe2000fffe0ff */
[----:B------:R-:W-:Y:S02]  /*7440*/  LOP3.LUT R53, R53, R0, RZ, 0x3c, !PT ;  /* 0x0000000035357212 */ /* 0x000fe400078e3cff */
[----:B------:R-:W-:Y:S02]  /*7450*/  SEL R51, R51, RZ, P0 ;  /* 0x000000ff33337207 */ /* 0x000fe40000000000 */
[----:B------:R-:W-:Y:S01]  /*7460*/  SEL R22, R22, RZ, P1 ;  /* 0x000000ff16167207 */ /* 0x000fe20000800000 */
[----:B------:R-:W-:Y:S06]  /*7470*/  BRA.U UP0, `(.L_x_116) ;  /* 0xffffffdd005c7547 */ /* 0x000fec000b83ffff */
[----:B------:R-:W-:-:S13]  /*7480*/  R2UR UR4, R49 ;  /* 0x00000000310472ca */ /* 0x000fda00000e0000 */
[----:B------:R-:W-:-:S09]  /*7490*/  UISETP.NE.AND UP0, UPT, UR4, URZ, UPT ;  /* 0x000000ff0400728c */ /* 0x000fd2000bf05270 */
[----:B------:R-:W-:Y:S05]  /*74a0*/  BRA.U !UP0, `(.L_x_117) ;  /* 0x0000000108487547 */ /* 0x000fea000b800000 */
[----:B------:R-:W2:Y:S02]  /*74b0*/  LDCU.64 UR4, c[0x0][0x890] ;  /* 0x00011200ff0477ac */ /* 0x000ea40008000a00 */
[----:B--2---:R-:W-:-:S04]  /*74c0*/  UISETP.NE.U32.AND UP0, UPT, UR4, URZ, UPT ;  /* 0x000000ff0400728c */ /* 0x004fc8000bf05070 */
[----:B------:R-:W-:-:S09]  /*74d0*/  UISETP.NE.AND.EX UP0, UPT, UR5, URZ, UPT, UP0 ;  /* 0x000000ff0500728c */ /* 0x000fd2000bf05300 */
[----:B------:R-:W-:Y:S05]  /*74e0*/  BRA.U UP0, `(.L_x_118) ;  /* 0x00000001000c7547 */ /* 0x000fea000b800000 */
[----:B------:R-:W-:-:S13]  /*74f0*/  FSETP.NEU.AND P0, PT, R26, RZ, PT ;  /* 0x000000ff1a00720b */ /* 0x000fda0003f0d000 */
[----:B------:R-:W-:Y:S05]  /*7500*/  @!P0 EXIT ;  /* 0x000000000000894d */ /* 0x000fea0003800000 */
[----:B------:R-:W-:Y:S05]  /*7510*/  BRA `(.L_x_117) ;  /* 0x00000000002c7947 */ /* 0x000fea0003800000 */
.L_x_118:
[----:B------:R-:W-:Y:S01]  /*7520*/  ISETP.NE.AND P0, PT, R50, RZ, PT ;  /* 0x000000ff3200720c */ /* 0x000fe20003f05270 */
[----:B------:R-:W-:-:S12]  /*7530*/  BSSY.RECONVERGENT B0, `(.L_x_117) ;  /* 0x0000009000007945 */ /* 0x000fd80003800200 */
[----:B------:R-:W-:Y:S05]  /*7540*/  @P0 BRA `(.L_x_119) ;  /* 0x0000000000140947 */ /* 0x000fea0003800000 */
[----:B------:R-:W2:Y:S02]  /*7550*/  LDCU.64 UR4, c[0x0][0x888] ;  /* 0x00011100ff0477ac */ /* 0x000ea40008000a00 */
[----:B--2---:R-:W-:-:S04]  /*7560*/  ISETP.NE.U32.AND P0, PT, RZ, UR4, PT ;  /* 0x00000004ff007c0c */ /* 0x004fc8000bf05070 */
[----:B------:R-:W-:-:S13]  /*7570*/  ISETP.NE.AND.EX P0, PT, RZ, UR5, PT, P0 ;  /* 0x00000005ff007c0c */ /* 0x000fda000bf05300 */
[----:B------:R-:W-:Y:S05]  /*7580*/  @!P0 EXIT ;  /* 0x000000000000894d */ /* 0x000fea0003800000 */
[----:B------:R-:W-:Y:S05]  /*7590*/  BRA `(.L_x_120) ;  /* 0x0000000000087947 */ /* 0x000fea0003800000 */
.L_x_119:
[----:B------:R-:W-:-:S13]  /*75a0*/  FSETP.NEU.AND P0, PT, R26, RZ, PT ;  /* 0x000000ff1a00720b */ /* 0x000fda0003f0d000 */
[----:B------:R-:W-:Y:S05]  /*75b0*/  @!P0 EXIT ;  /* 0x000000000000894d */ /* 0x000fea0003800000 */
.L_x_120:
[----:B------:R-:W-:Y:S05]  /*75c0*/  BSYNC.RECONVERGENT B0 ;  /* 0x0000000000007941 */ /* 0x000fea0003800200 */
.L_x_117:
[----:B------:R-:W-:Y:S01]  /*75d0*/  ULEA UR4, UR52, UR44, 0x3 ;  /* 0x0000002c34047291 */ /* 0x000fe2000f8e18ff */
[----:B------:R-:W-:-:S04]  /*75e0*/  DEPBAR.LE SB0, 0x0 ;  /* 0x000080000000791a */ /* 0x000fc80000000000 */
[----:B------:R-:W-:-:S04]  /*75f0*/  UIADD3 UR4, UPT, UPT, UR4, 0x48, URZ ;  /* 0x0000004804047890 */ /* 0x000fc8000fffe0ff */
[----:B------:R-:W-:-:S09]  /*7600*/  UPRMT UR4, UR54, 0x654, UR4 ;  /* 0x0000065436047896 */ /* 0x000fd20008000004 */
[----:B------:R-:W-:Y:S01]  /*7610*/  SYNCS.ARRIVE.TRANS64.RED.A1T0 RZ, [UR4], RZ ;  /* 0x000000ffffff79a7 */ /* 0x000fe20008100404 */
[----:B------:R-:W-:Y:S05]  /*7620*/  EXIT ;  /* 0x000000000000794d */ /* 0x000fea0003800000 */
.L_x_24:
[----:B--2---:R2:W3:Y:S02]  /*7630*/  SYNCS.PHASECHK.TRANS64.TRYWAIT P0, [R0+URZ+0xe0], R2 ;  /* 0x0000e002000075a7 */ /* 0x0044e400080011ff */
[----:B---3--:R-:W-:Y:S05]  /*7640*/  @!P0 NANOSLEEP.SYNCS 0x989680 ;  /* 0x009896800000895d */ /* 0x008fea0003900000 */
[----:B------:R-:W3:Y:S02]  /*7650*/  @!P0 SYNCS.PHASECHK.TRANS64 P0, [R0+URZ+0xe0], R2 ;  /* 0x0000e002000085a7 */ /* 0x000ee400080010ff */
[----:B---3--:R-:W-:Y:S05]  /*7660*/  @!P0 BRA `(.L_x_24) ;  /* 0xfffffffc00f08947 */ /* 0x008fea000383ffff */
[----:B------:R-:W-:Y:S05]  /*7670*/  BRA `(.L_x_121) ;  /* 0xffffffa000d47947 */ /* 0x000fea000383ffff */
.L_x_27:
[----:B-1----:R-:W-:-:S07]  /*7680*/  MOV R0, UR33 ;  /* 0x0000002100007c02 */ /* 0x002fce0008000f00 */
.L_x_122:
[----:B-1----:R1:W2:Y:S02]  /*7690*/  SYNCS.PHASECHK.TRANS64.TRYWAIT P0, [R0+URZ+0x18], R3 ;  /* 0x00001803000075a7 */ /* 0x0022a400080011ff */
[----:B--2---:R-:W-:Y:S05]  /*76a0*/  @!P0 NANOSLEEP.SYNCS 0x989680 ;  /* 0x009896800000895d */ /* 0x004fea0003900000 */
[----:B------:R-:W2:Y:S02]  /*76b0*/  @!P0 SYNCS.PHASECHK.TRANS64 P0, [R0+URZ+0x18], R3 ;  /* 0x00001803000085a7 */ /* 0x000ea400080010ff */
[----:B--2---:R-:W-:Y:S05]  /*76c0*/  @!P0 BRA `(.L_x_122) ;  /* 0xfffffffc00f08947 */ /* 0x004fea000383ffff */
[----:B------:R-:W-:Y:S05]  /*76d0*/  BRA `(.L_x_26) ;  /* 0xffffffa400207947 */ /* 0x000fea000383ffff */
.L_x_34:
[----:B-1----:R-:W-:-:S07]  /*76e0*/  MOV R0, UR17 ;  /* 0x0000001100007c02 */ /* 0x002fce0008000f00 */
.L_x_123:
[----:B-1----:R1:W2:Y:S02]  /*76f0*/  SYNCS.PHASECHK.TRANS64.TRYWAIT P0, [R0+URZ+0x18], R3 ;  /* 0x00001803000075a7 */ /* 0x0022a400080011ff */
[----:B--2---:R-:W-:Y:S05]  /*7700*/  @!P0 NANOSLEEP.SYNCS 0x989680 ;  /* 0x009896800000895d */ /* 0x004fea0003900000 */
[----:B------:R-:W2:Y:S02]  /*7710*/  @!P0 SYNCS.PHASECHK.TRANS64 P0, [R0+URZ+0x18], R3 ;  /* 0x00001803000085a7 */ /* 0x000ea400080010ff */
[----:B--2---:R-:W-:Y:S05]  /*7720*/  @!P0 BRA `(.L_x_123) ;  /* 0xfffffffc00f08947 */ /* 0x004fea000383ffff */
[----:B------:R-:W-:Y:S05]  /*7730*/  BRA `(.L_x_33) ;  /* 0xffffffa400ec7947 */ /* 0x000fea000383ffff */
.L_x_39:
[----:B-1----:R1:W2:Y:S02]  /*7740*/  SYNCS.PHASECHK.TRANS64.TRYWAIT P0, [R3+URZ+0x70], R0 ;  /* 0x00007000030075a7 */ /* 0x0022a400080011ff */
[----:B--2---:R-:W-:Y:S05]  /*7750*/  @!P0 NANOSLEEP.SYNCS 0x989680 ;  /* 0x009896800000895d */ /* 0x004fea0003900000 */
[----:B------:R-:W2:Y:S02]  /*7760*/  @!P0 SYNCS.PHASECHK.TRANS64 P0, [R3+URZ+0x70], R0 ;  /* 0x00007000030085a7 */ /* 0x000ea400080010ff */
[----:B--2---:R-:W-:Y:S05]  /*7770*/  @!P0 BRA `(.L_x_39) ;  /* 0xfffffffc00f08947 */ /* 0x004fea000383ffff */
[----:B------:R-:W-:Y:S05]  /*7780*/  BRA `(.L_x_124) ;  /* 0xffffffa800a07947 */ /* 0x000fea000383ffff */
.L_x_43:
[----:B------:R-:W-:-:S07]  /*7790*/  MOV R0, UR4 ;  /* 0x0000000400007c02 */ /* 0x000fce0008000f00 */
.L_x_125:
[----:B-1----:R1:W2:Y:S02]  /*77a0*/  SYNCS.PHASECHK.TRANS64.TRYWAIT P0, [R0+URZ], R2 ;  /* 0x00000002000075a7 */ /* 0x0022a400080011ff */
[----:B--2---:R-:W-:Y:S05]  /*77b0*/  @!P0 NANOSLEEP.SYNCS 0x989680 ;  /* 0x009896800000895d */ /* 0x004fea0003900000 */
[----:B------:R-:W2:Y:S02]  /*77c0*/  @!P0 SYNCS.PHASECHK.TRANS64 P0, [R0+URZ], R2 ;  /* 0x00000002000085a7 */ /* 0x000ea400080010ff */
[----:B--2---:R-:W-:Y:S05]  /*77d0*/  @!P0 BRA `(.L_x_125) ;  /* 0xfffffffc00f08947 */ /* 0x004fea000383ffff */
[----:B------:R-:W-:Y:S05]  /*77e0*/  BRA `(.L_x_126) ;  /* 0xffffffb0004c7947 */ /* 0x000fea000383ffff */
.L_x_44:
[----:B------:R-:W-:-:S07]  /*77f0*/  MOV R0, UR5 ;  /* 0x0000000500007c02 */ /* 0x000fce0008000f00 */
.L_x_127:
[----:B-1----:R1:W2:Y:S02]  /*7800*/  SYNCS.PHASECHK.TRANS64.TRYWAIT P0, [R0+URZ], R2 ;  /* 0x00000002000075a7 */ /* 0x0022a400080011ff */
[----:B--2---:R-:W-:Y:S05]  /*7810*/  @!P0 NANOSLEEP.SYNCS 0x989680 ;  /* 0x009896800000895d */ /* 0x004fea0003900000 */
[----:B------:R-:W2:Y:S02]  /*7820*/  @!P0 SYNCS.PHASECHK.TRANS64 P0, [R0+URZ], R2 ;  /* 0x00000002000085a7 */ /* 0x000ea400080010ff */
[----:B--2---:R-:W-:Y:S05]  /*7830*/  @!P0 BRA `(.L_x_127) ;  /* 0xfffffffc00f08947 */ /* 0x004fea000383ffff */
[----:B------:R-:W-:Y:S05]  /*7840*/  BRA `(.L_x_128) ;  /* 0xffffffb000587947 */ /* 0x000fea000383ffff */
.L_x_47:
[----:B--2---:R2:W3:Y:S02]  /*7850*/  SYNCS.PHASECHK.TRANS64.TRYWAIT P0, [R2+URZ+0xd0], R4 ;  /* 0x0000d004020075a7 */ /* 0x0044e400080011ff */
[----:B---3--:R-:W-:Y:S05]  /*7860*/  @!P0 NANOSLEEP.SYNCS 0x989680 ;  /* 0x009896800000895d */ /* 0x008fea0003900000 */
[----:B------:R-:W3:Y:S02]  /*7870*/  @!P0 SYNCS.PHASECHK.TRANS64 P0, [R2+URZ+0xd0], R4 ;  /* 0x0000d004020085a7 */ /* 0x000ee400080010ff */
[----:B---3--:R-:W-:Y:S05]  /*7880*/  @!P0 BRA `(.L_x_47) ;  /* 0xfffffffc00f08947 */ /* 0x008fea000383ffff */
[----:B------:R-:W-:Y:S05]  /*7890*/  BRA `(.L_x_129) ;  /* 0xffffffb000b47947 */ /* 0x000fea000383ffff */
.L_x_48:
[----:B------:R-:W-:-:S07]  /*78a0*/  MOV R2, UR4 ;  /* 0x0000000400027c02 */ /* 0x000fce0008000f00 */
.L_x_130:
[----:B--2---:R2:W3:Y:S02]  /*78b0*/  SYNCS.PHASECHK.TRANS64.TRYWAIT P0, [R2+URZ+0x80], R5 ;  /* 0x00008005020075a7 */ /* 0x0044e400080011ff */
[----:B---3--:R-:W-:Y:S05]  /*78c0*/  @!P0 NANOSLEEP.SYNCS 0x989680 ;  /* 0x009896800000895d */ /* 0x008fea0003900000 */
[----:B------:R-:W3:Y:S02]  /*78d0*/  @!P0 SYNCS.PHASECHK.TRANS64 P0, [R2+URZ+0x80], R5 ;  /* 0x00008005020085a7 */ /* 0x000ee400080010ff */
[----:B---3--:R-:W-:Y:S05]  /*78e0*/  @!P0 BRA `(.L_x_130) ;  /* 0xfffffffc00f08947 */ /* 0x008fea000383ffff */
[----:B------:R-:W-:Y:S05]  /*78f0*/  BRA `(.L_x_131) ;  /* 0xffffffb000c47947 */ /* 0x000fea000383ffff */
.L_x_49:
[----:B--2---:R2:W3:Y:S02]  /*7900*/  SYNCS.PHASECHK.TRANS64.TRYWAIT P1, [R2+URZ+0x70], R4 ;  /* 0x00007004020075a7 */ /* 0x0044e400080211ff */
[----:B---3--:R-:W-:Y:S05]  /*7910*/  @!P1 NANOSLEEP.SYNCS 0x989680 ;  /* 0x009896800000995d */ /* 0x008fea0003900000 */
[----:B------:R-:W3:Y:S02]  /*7920*/  @!P1 SYNCS.PHASECHK.TRANS64 P1, [R2+URZ+0x70], R4 ;  /* 0x00007004020095a7 */ /* 0x000ee400080210ff */
[----:B---3--:R-:W-:Y:S05]  /*7930*/  @!P1 BRA `(.L_x_49) ;  /* 0xfffffffc00f09947 */ /* 0x008fea000383ffff */
[----:B------:R-:W-:Y:S05]  /*7940*/  BRA `(.L_x_132) ;  /* 0xffffffb000f47947 */ /* 0x000fea000383ffff */
.L_x_52:
[----:B------:R-:W-:-:S07]  /*7950*/  MOV R0, UR4 ;  /* 0x0000000400007c02 */ /* 0x000fce0008000f00 */
.L_x_133:
[----:B--2---:R2:W3:Y:S02]  /*7960*/  SYNCS.PHASECHK.TRANS64.TRYWAIT P0, [R0+URZ+0x80], R2 ;  /* 0x00008002000075a7 */ /* 0x0044e400080011ff */
[----:B---3--:R-:W-:Y:S05]  /*7970*/  @!P0 NANOSLEEP.SYNCS 0x989680 ;  /* 0x009896800000895d */ /* 0x008fea0003900000 */
[----:B------:R-:W3:Y:S02]  /*7980*/  @!P0 SYNCS.PHASECHK.TRANS64 P0, [R0+URZ+0x80], R2 ;  /* 0x00008002000085a7 */ /* 0x000ee400080010ff */
[----:B---3--:R-:W-:Y:S05]  /*7990*/  @!P0 BRA `(.L_x_133) ;  /* 0xfffffffc00f08947 */ /* 0x008fea000383ffff */
[----:B------:R-:W-:Y:S05]  /*79a0*/  BRA `(.L_x_51) ;  /* 0xffffffb400487947 */ /* 0x000fea000383ffff */
.L_x_59:
[----:B-1----:R1:W2:Y:S02]  /*79b0*/  SYNCS.PHASECHK.TRANS64.TRYWAIT P1, [R0+URZ+0x70], R2 ;  /* 0x00007002000075a7 */ /* 0x0022a400080211ff */
[----:B--2---:R-:W-:Y:S05]  /*79c0*/  @!P1 NANOSLEEP.SYNCS 0x989680 ;  /* 0x009896800000995d */ /* 0x004fea0003900000 */
[----:B------:R-:W2:Y:S02]  /*79d0*/  @!P1 SYNCS.PHASECHK.TRANS64 P1, [R0+URZ+0x70], R2 ;  /* 0x00007002000095a7 */ /* 0x000ea400080210ff */
[----:B--2---:R-:W-:Y:S05]  /*79e0*/  @!P1 BRA `(.L_x_59) ;  /* 0xfffffffc00f09947 */ /* 0x004fea000383ffff */
[----:B------:R-:W-:Y:S05]  /*79f0*/  BRA `(.L_x_134) ;  /* 0xffffffb800bc7947 */ /* 0x000fea000383ffff */
.L_x_60:
[----:B------:R-:W-:-:S07]  /*7a00*/  MOV R2, UR31 ;  /* 0x0000001f00027c02 */ /* 0x000fce0008000f00 */
.L_x_135:
[----:B-1----:R1:W2:Y:S02]  /*7a10*/  SYNCS.PHASECHK.TRANS64.TRYWAIT P0, [R2+URZ+0xb0], R0 ;  /* 0x0000b000020075a7 */ /* 0x0022a400080011ff */
[----:B--2---:R-:W-:Y:S05]  /*7a20*/  @!P0 NANOSLEEP.SYNCS 0x989680 ;  /* 0x009896800000895d */ /* 0x004fea0003900000 */
[----:B------:R-:W2:Y:S02]  /*7a30*/  @!P0 SYNCS.PHASECHK.TRANS64 P0, [R2+URZ+0xb0], R0 ;  /* 0x0000b000020085a7 */ /* 0x000ea400080010ff */
[----:B--2---:R-:W-:Y:S05]  /*7a40*/  @!P0 BRA `(.L_x_135) ;  /* 0xfffffffc00f08947 */ /* 0x004fea000383ffff */
[----:B------:R-:W-:Y:S05]  /*7a50*/  BRA `(.L_x_136) ;  /* 0xffffffbc000c7947 */ /* 0x000fea000383ffff */
.L_x_63:
[----:B------:R-:W-:Y:S07]  /*7a60*/  MOV R0, UR5 ;  /* 0x0000000500007c02 */ /* 0x000fee0008000f00 */
.L_x_137:
[----:B-1----:R1:W2:Y:S02]  /*7a70*/  SYNCS.PHASECHK.TRANS64.TRYWAIT P0, [R0+URZ], R2 ;  /* 0x00000002000075a7 */ /* 0x0022a400080011ff */
[----:B--2---:R-:W-:Y:S05]  /*7a80*/  @!P0 NANOSLEEP.SYNCS 0x989680 ;  /* 0x009896800000895d */ /* 0x004fea0003900000 */
[----:B------:R-:W2:Y:S02]  /*7a90*/  @!P0 SYNCS.PHASECHK.TRANS64 P0, [R0+URZ], R2 ;  /* 0x00000002000085a7 */ /* 0x000ea400080010ff */
[----:B--2---:R-:W-:Y:S05]  /*7aa0*/  @!P0 BRA `(.L_x_137) ;  /* 0xfffffffc00f08947 */ /* 0x004fea000383ffff */
[----:B------:R-:W-:Y:S05]  /*7ab0*/  BRA `(.L_x_62) ;  /* 0xffffffbc00287947 */ /* 0x000fea000383ffff */
.L_x_66:
[----:B------:R-:W-:-:S07]  /*7ac0*/  MOV R0, UR4 ;  /* 0x0000000400007c02 */ /* 0x000fce0008000f00 */
.L_x_138:
[----:B--2---:R2:W4:Y:S02]  /*7ad0*/  SYNCS.PHASECHK.TRANS64.TRYWAIT P0, [R0+URZ], R2 ;  /* 0x00000002000075a7 */ /* 0x00452400080011ff */
[----:B----4-:R-:W-:Y:S05]  /*7ae0*/  @!P0 NANOSLEEP.SYNCS 0x989680 ;  /* 0x009896800000895d */ /* 0x010fea0003900000 */
[----:B------:R-:W4:Y:S02]  /*7af0*/  @!P0 SYNCS.PHASECHK.TRANS64 P0, [R0+URZ], R2 ;  /* 0x00000002000085a7 */ /* 0x000f2400080010ff */
[----:B----4-:R-:W-:Y:S05]  /*7b00*/  @!P0 BRA `(.L_x_138) ;  /* 0xfffffffc00f08947 */ /* 0x010fea000383ffff */
[----:B------:R-:W-:Y:S05]  /*7b10*/  BRA `(.L_x_139) ;  /* 0xffffffc000047947 */ /* 0x000fea000383ffff */
.L_x_67:
[----:B------:R-:W-:-:S07]  /*7b20*/  MOV R0, UR5 ;  /* 0x0000000500007c02 */ /* 0x000fce0008000f00 */
.L_x_140:
[----:B-1----:R1:W2:Y:S02]  /*7b30*/  SYNCS.PHASECHK.TRANS64.TRYWAIT P0, [R0+URZ], R3 ;  /* 0x00000003000075a7 */ /* 0x0022a400080011ff */
[----:B--2---:R-:W-:Y:S05]  /*7b40*/  @!P0 NANOSLEEP.SYNCS 0x989680 ;  /* 0x009896800000895d */ /* 0x004fea0003900000 */
[----:B------:R-:W2:Y:S02]  /*7b50*/  @!P0 SYNCS.PHASECHK.TRANS64 P0, [R0+URZ], R3 ;  /* 0x00000003000085a7 */ /* 0x000ea400080010ff */
[----:B--2---:R-:W-:Y:S05]  /*7b60*/  @!P0 BRA `(.L_x_140) ;  /* 0xfffffffc00f08947 */ /* 0x004fea000383ffff */
[----:B------:R-:W-:Y:S05]  /*7b70*/  BRA `(.L_x_141) ;  /* 0xffffffc000107947 */ /* 0x000fea000383ffff */
.L_x_68:
[----:B------:R-:W-:-:S07]  /*7b80*/  MOV R0, UR5 ;  /* 0x0000000500007c02 */ /* 0x000fce0008000f00 */
.L_x_142:
[----:B-1----:R1:W2:Y:S02]  /*7b90*/  SYNCS.PHASECHK.TRANS64.TRYWAIT P0, [R0+URZ], R3 ;  /* 0x00000003000075a7 */ /* 0x0022a400080011ff */
[----:B--2---:R-:W-:Y:S05]  /*7ba0*/  @!P0 NANOSLEEP.SYNCS 0x989680 ;  /* 0x009896800000895d */ /* 0x004fea0003900000 */
[----:B------:R-:W2:Y:S02]  /*7bb0*/  @!P0 SYNCS.PHASECHK.TRANS64 P0, [R0+URZ], R3 ;  /* 0x00000003000085a7 */ /* 0x000ea400080010ff */
[----:B--2---:R-:W-:Y:S05]  /*7bc0*/  @!P0 BRA `(.L_x_142) ;  /* 0xfffffffc00f08947 */ /* 0x004fea000383ffff */
[----:B------:R-:W-:Y:S05]  /*7bd0*/  BRA `(.L_x_143) ;  /* 0xffffffc0001c7947 */ /* 0x000fea000383ffff */
.L_x_69:
[----:B-1----:R-:W-:-:S07]  /*7be0*/  MOV R0, UR4 ;  /* 0x0000000400007c02 */ /* 0x002fce0008000f00 */
.L_x_144:
[----:B-1----:R1:W2:Y:S02]  /*7bf0*/  SYNCS.PHASECHK.TRANS64.TRYWAIT P0, [R0+URZ], R2 ;  /* 0x00000002000075a7 */ /* 0x0022a400080011ff */
[----:B--2---:R-:W-:Y:S05]  /*7c00*/  @!P0 NANOSLEEP.SYNCS 0x989680 ;  /* 0x009896800000895d */ /* 0x004fea0003900000 */
[----:B------:R-:W2:Y:S02]  /*7c10*/  @!P0 SYNCS.PHASECHK.TRANS64 P0, [R0+URZ], R2 ;  /* 0x00000002000085a7 */ /* 0x000ea400080010ff */
[----:B--2---:R-:W-:Y:S05]  /*7c20*/  @!P0 BRA `(.L_x_144) ;  /* 0xfffffffc00f08947 */ /* 0x004fea000383ffff */
[----:B------:R-:W-:Y:S05]  /*7c30*/  BRA `(.L_x_145) ;  /* 0xffffffc000287947 */ /* 0x000fea000383ffff */
.L_x_74:
[----:B---3--:R3:W4:Y:S02]  /*7c40*/  SYNCS.PHASECHK.TRANS64.TRYWAIT P0, [R12+URZ+0x70], R0 ;  /* 0x000070000c0075a7 */ /* 0x00872400080011ff */
[----:B----4-:R-:W-:Y:S05]  /*7c50*/  @!P0 NANOSLEEP.SYNCS 0x989680 ;  /* 0x009896800000895d */ /* 0x010fea0003900000 */
[----:B------:R-:W4:Y:S02]  /*7c60*/  @!P0 SYNCS.PHASECHK.TRANS64 P0, [R12+URZ+0x70], R0 ;  /* 0x000070000c0085a7 */ /* 0x000f2400080010ff */
[----:B----4-:R-:W-:Y:S05]  /*7c70*/  @!P0 BRA `(.L_x_74) ;  /* 0xfffffffc00f08947 */ /* 0x010fea000383ffff */
[----:B------:R-:W-:Y:S05]  /*7c80*/  BRA `(.L_x_146) ;  /* 0xffffffc400387947 */ /* 0x000fea000383ffff */
.L_x_77:
[----:B-1----:R-:W-:Y:S07]  /*7c90*/  MOV R0, UR24 ;  /* 0x0000001800007c02 */ /* 0x002fee0008000f00 */
.L_x_147:
[----:B-1----:R1:W3:Y:S02]  /*7ca0*/  SYNCS.PHASECHK.TRANS64.TRYWAIT P2, [R0+URZ+0x68], R6 ;  /* 0x00006806000075a7 */ /* 0x0022e400080411ff */
[----:B---3--:R-:W-:Y:S05]  /*7cb0*/  @!P2 NANOSLEEP.SYNCS 0x989680 ;  /* 0x009896800000a95d */ /* 0x008fea0003900000 */
[----:B------:R-:W3:Y:S02]  /*7cc0*/  @!P2 SYNCS.PHASECHK.TRANS64 P2, [R0+URZ+0x68], R6 ;  /* 0x000068060000a5a7 */ /* 0x000ee400080410ff */
[----:B---3--:R-:W-:Y:S05]  /*7cd0*/  @!P2 BRA `(.L_x_147) ;  /* 0xfffffffc00f0a947 */ /* 0x008fea000383ffff */
[----:B------:R-:W-:Y:S05]  /*7ce0*/  BRA `(.L_x_76) ;  /* 0xffffffc8009c7947 */ /* 0x000fea000383ffff */
.L_x_80:
[----:B------:R-:W-:Y:S07]  /*7cf0*/  MOV R0, UR4 ;  /* 0x0000000400007c02 */ /* 0x000fee0008000f00 */
.L_x_148:
[----:B-1----:R1:W3:Y:S02]  /*7d00*/  SYNCS.PHASECHK.TRANS64.TRYWAIT P0, [R0+URZ+0x48], R9 ;  /* 0x00004809000075a7 */ /* 0x0022e400080011ff */
[----:B---3--:R-:W-:Y:S05]  /*7d10*/  @!P0 NANOSLEEP.SYNCS 0x989680 ;  /* 0x009896800000895d */ /* 0x008fea0003900000 */
[----:B------:R-:W3:Y:S02]  /*7d20*/  @!P0 SYNCS.PHASECHK.TRANS64 P0, [R0+URZ+0x48], R9 ;  /* 0x00004809000085a7 */ /* 0x000ee400080010ff */
[----:B---3--:R-:W-:Y:S05]  /*7d30*/  @!P0 BRA `(.L_x_148) ;  /* 0xfffffffc00f08947 */ /* 0x008fea000383ffff */
[----:B------:R-:W-:Y:S05]  /*7d40*/  BRA `(.L_x_149) ;  /* 0xffffffc800fc7947 */ /* 0x000fea000383ffff */
.L_x_81:
[----:B------:R-:W-:Y:S07]  /*7d50*/  MOV R6, UR5 ;  /* 0x0000000500067c02 */ /* 0x000fee0008000f00 */
.L_x_150:
[----:B-1----:R1:W3:Y:S02]  /*7d60*/  SYNCS.PHASECHK.TRANS64.TRYWAIT P0, [R6+URZ+0x48], R0 ;  /* 0x00004800060075a7 */ /* 0x0022e400080011ff */
[----:B---3--:R-:W-:Y:S05]  /*7d70*/  @!P0 NANOSLEEP.SYNCS 0x989680 ;  /* 0x009896800000895d */ /* 0x008fea0003900000 */
[----:B------:R-:W3:Y:S02]  /*7d80*/  @!P0 SYNCS.PHASECHK.TRANS64 P0, [R6+URZ+0x48], R0 ;  /* 0x00004800060085a7 */ /* 0x000ee400080010ff */
[----:B---3--:R-:W-:Y:S05]  /*7d90*/  @!P0 BRA `(.L_x_150) ;  /* 0xfffffffc00f08947 */ /* 0x008fea000383ffff */
[----:B------:R-:W-:Y:S05]  /*7da0*/  BRA `(.L_x_151) ;  /* 0xffffffcc00587947 */ /* 0x000fea000383ffff */
.L_x_83:
[----:B------:R-:W-:-:S07]  /*7db0*/  MOV R0, UR4 ;  /* 0x0000000400007c02 */ /* 0x000fce0008000f00 */
.L_x_152:
[----:B-1----:R1:W4:Y:S02]  /*7dc0*/  SYNCS.PHASECHK.TRANS64.TRYWAIT P0, [R0+URZ], R2 ;  /* 0x00000002000075a7 */ /* 0x00232400080011ff */
[----:B----4-:R-:W-:Y:S05]  /*7dd0*/  @!P0 NANOSLEEP.SYNCS 0x989680 ;  /* 0x009896800000895d */ /* 0x010fea0003900000 */
[----:B------:R-:W4:Y:S02]  /*7de0*/  @!P0 SYNCS.PHASECHK.TRANS64 P0, [R0+URZ], R2 ;  /* 0x00000002000085a7 */ /* 0x000f2400080010ff */
[----:B----4-:R-:W-:Y:S05]  /*7df0*/  @!P0 BRA `(.L_x_152) ;  /* 0xfffffffc00f08947 */ /* 0x010fea000383ffff */
[----:B------:R-:W-:Y:S05]  /*7e00*/  BRA `(.L_x_153) ;  /* 0xffffffcc00e87947 */ /* 0x000fea000383ffff */
.L_x_84:
[----:B------:R-:W-:-:S07]  /*7e10*/  MOV R0, UR5 ;  /* 0x0000000500007c02 */ /* 0x000fce0008000f00 */
.L_x_154:
[----:B-1----:R1:W4:Y:S02]  /*7e20*/  SYNCS.PHASECHK.TRANS64.TRYWAIT P0, [R0+URZ], R2 ;  /* 0x00000002000075a7 */ /* 0x00232400080011ff */
[----:B----4-:R-:W-:Y:S05]  /*7e30*/  @!P0 NANOSLEEP.SYNCS 0x989680 ;  /* 0x009896800000895d */ /* 0x010fea0003900000 */
[----:B------:R-:W4:Y:S02]  /*7e40*/  @!P0 SYNCS.PHASECHK.TRANS64 P0, [R0+URZ], R2 ;  /* 0x00000002000085a7 */ /* 0x000f2400080010ff */
[----:B----4-:R-:W-:Y:S05]  /*7e50*/  @!P0 BRA `(.L_x_154) ;  /* 0xfffffffc00f08947 */ /* 0x010fea000383ffff */
[----:B------:R-:W-:Y:S05]  /*7e60*/  BRA `(.L_x_155) ;  /* 0xffffffcc00f47947 */ /* 0x000fea000383ffff */
.L_x_86:
[----:B-1----:R1:W2:Y:S02]  /*7e70*/  SYNCS.PHASECHK.TRANS64.TRYWAIT P0, [R0+URZ+0x70], R2 ;  /* 0x00007002000075a7 */ /* 0x0022a400080011ff */
[----:B--2---:R-:W-:Y:S05]  /*7e80*/  @!P0 NANOSLEEP.SYNCS 0x989680 ;  /* 0x009896800000895d */ /* 0x004fea0003900000 */
[----:B------:R-:W2:Y:S02]  /*7e90*/  @!P0 SYNCS.PHASECHK.TRANS64 P0, [R0+URZ+0x70], R2 ;  /* 0x00007002000085a7 */ /* 0x000ea400080010ff */
[----:B--2---:R-:W-:Y:S05]  /*7ea0*/  @!P0 BRA `(.L_x_86) ;  /* 0xfffffffc00f08947 */ /* 0x004fea000383ffff */
[----:B------:R-:W-:Y:S05]  /*7eb0*/  BRA `(.L_x_156) ;  /* 0xffffffd000e07947 */ /* 0x000fea000383ffff */
.L_x_96:
[----:B-1----:R1:W3:Y:S02]  /*7ec0*/  SYNCS.PHASECHK.TRANS64.TRYWAIT P1, [R2+URZ+0x30], R4 ;  /* 0x00003004020075a7 */ /* 0x0022e400080211ff */
[----:B---3--:R-:W-:Y:S05]  /*7ed0*/  @!P1 NANOSLEEP.SYNCS 0x989680 ;  /* 0x009896800000995d */ /* 0x008fea0003900000 */
[----:B------:R-:W3:Y:S02]  /*7ee0*/  @!P1 SYNCS.PHASECHK.TRANS64 P1, [R2+URZ+0x30], R4 ;  /* 0x00003004020095a7 */ /* 0x000ee400080210ff */
[----:B---3--:R-:W-:Y:S05]  /*7ef0*/  @!P1 BRA `(.L_x_96) ;  /* 0xfffffffc00f09947 */ /* 0x008fea000383ffff */
[----:B------:R-:W-:Y:S05]  /*7f00*/  BRA `(.L_x_95) ;  /* 0xffffffe000507947 */ /* 0x000fea000383ffff */
.L_x_98:
[----:B-1----:R1:W2:Y:S02]  /*7f10*/  SYNCS.PHASECHK.TRANS64.TRYWAIT P0, [R27+URZ+0x90], R3 ;  /* 0x000090031b0075a7 */ /* 0x0022a400080011ff */
[----:B--2---:R-:W-:Y:S05]  /*7f20*/  @!P0 NANOSLEEP.SYNCS 0x989680 ;  /* 0x009896800000895d */ /* 0x004fea0003900000 */
[----:B------:R-:W2:Y:S02]  /*7f30*/  @!P0 SYNCS.PHASECHK.TRANS64 P0, [R27+URZ+0x90], R3 ;  /* 0x000090031b0085a7 */ /* 0x000ea400080010ff */
[----:B--2---:R-:W-:Y:S05]  /*7f40*/  @!P0 BRA `(.L_x_98) ;  /* 0xfffffffc00f08947 */ /* 0x004fea000383ffff */
[----:B------:R-:W-:Y:S05]  /*7f50*/  BRA `(.L_x_97) ;  /* 0xffffffe000a07947 */ /* 0x000fea000383ffff */
.L_x_109:
[----:B-1----:R1:W2:Y:S02]  /*7f60*/  SYNCS.PHASECHK.TRANS64.TRYWAIT P0, [R2+URZ+0x30], R63 ;  /* 0x0000303f020075a7 */ /* 0x0022a400080011ff */
[----:B--2---:R-:W-:Y:S05]  /*7f70*/  @!P0 NANOSLEEP.SYNCS 0x989680 ;  /* 0x009896800000895d */ /* 0x004fea0003900000 */
[----:B------:R-:W2:Y:S02]  /*7f80*/  @!P0 SYNCS.PHASECHK.TRANS64 P0, [R2+URZ+0x30], R63 ;  /* 0x0000303f020085a7 */ /* 0x000ea400080010ff */
[----:B--2---:R-:W-:Y:S05]  /*7f90*/  @!P0 BRA `(.L_x_109) ;  /* 0xfffffffc00f08947 */ /* 0x004fea000383ffff */
[----:B------:R-:W-:Y:S05]  /*7fa0*/  BRA `(.L_x_108) ;  /* 0xffffffe800b47947 */ /* 0x000fea000383ffff */
        .weak           $__internal_0_$__cuda_sm10x_tcgen05_guardrail_trap_col_being_dealloced_not_returned_by_alloc
        .type           $__internal_0_$__cuda_sm10x_tcgen05_guardrail_trap_col_being_dealloced_not_returned_by_alloc,@function
        .size           $__internal_0_$__cuda_sm10x_tcgen05_guardrail_trap_col_being_dealloced_not_returned_by_alloc,($__internal_1_$__cuda_sm10x_tcgen05_guardrail_trap_phase_invalid_during_alloc - $__internal_0_$__cuda_sm10x_tcgen05_guardrail_trap_col_being_dealloced_not_returned_by_alloc)
$__internal_0_$__cuda_sm10x_tcgen05_guardrail_trap_col_being_dealloced_not_returned_by_alloc:
[----:B------:R-:W-:Y:S05]  /*7fb0*/  BPT.TRAP 0x1 ;  /* 0x000000040000795c */ /* 0x000fea0000300000 */
[----:B------:R-:W-:-:S04]  /*7fc0*/  HFMA2 R3, -RZ, RZ, 0, 0 ;  /* 0x00000000ff037431 */ /* 0x000fc800000001ff */
[----:B------:R-:W-:Y:S05]  /*7fd0*/  RET.REL.NODEC R2 `(_ZN7cutlass13device_kernelINS_4gemm6kernel13GemmUniversalIN4cute5tupleIJiiiiEEENS1_10collective13CollectiveMmaINS1_35MainloopSm100TmaUmmaWarpSpecializedILi3ELi2ELi4ENS5_IJNS4_1CILi2EEESB_NSA_ILi1EEEEEEEENS5_IJNSA_ILi64EEESF_SF_EEENS_6half_tENS5_IJlSC_lEEESH_SI_NS4_8TiledMMAINS4_8MMA_AtomIJNS4_20SM100_MMA_F16BF16_SSISH_SH_fLi64ELi64ELNS4_4UMMA5MajorE0ELSN_0ELNSM_7ScaleInE0ELSO_0EEEEEENS4_6LayoutINS5_IJSC_SC_SC_EEENS5_IJNSA_ILi0EEEST_ST_EEEEENS5_IJNS4_10UnderscoreESW_SW_EEEEENS4_23SM90_TMA_LOAD_MULTICASTENS4_14ComposedLayoutINS4_7SwizzleILi3ELi4ELi3EEENS4_18smem_ptr_flag_bitsILi16EEENSR_INS5_IJNSA_ILi8EEESF_EEENS5_IJSF_SC_EEEEEEEvNS4_8identityESZ_S19_vS1A_EENS_8epilogue10collective18CollectiveEpilogueINS1C_23Sm100TmaWarpSpecializedILi3ELi2ELi16ELb1ELb0EEEJSG_NS5_IJNSR_ISF_SC_EENSR_INSA_ILi32EEESC_EEEEESH_SI_SH_SI_NS1C_6fusion15FusionCallbacksIS1G_NS1L_17LinearCombinationISH_fSH_fLNS_15FloatRoundStyleE2EEESG_S1K_JEEENS4_5SM1004TMEM4LOAD26SM100_TMEM_LOAD_16dp256b4xENS4_13SM90_TMA_LOADENS10_INS11_ILi2ELi4ELi3EEES14_NSR_INS5_IJS15_S1I_EEENS5_IJS1I_SC_EEEEEEENS4_17SM75_U32x4_LDSM_NENS4_14SM90_TMA_STOREES20_NS4_17SM90_U32x4_STSM_NENS4_39AutoVectorizingCopyWithAssumedAlignmentILi128EEEEEEvvEEEEvNT_6ParamsE) ;  /* 0xffffff8002087950 */ /* 0x000fea0003c3ffff */
        .weak           $__internal_1_$__cuda_sm10x_tcgen05_guardrail_trap_phase_invalid_during_alloc
        .type           $__internal_1_$__cuda_sm10x_tcgen05_guardrail_trap_phase_invalid_during_alloc,@function
        .size           $__internal_1_$__cuda_sm10x_tcgen05_guardrail_trap_phase_invalid_during_alloc,($__internal_2_$__cuda_sm10x_tcgen05_guardrail_trap_unallocated_columns_being_dealloced - $__internal_1_$__cuda_sm10x_tcgen05_guardrail_trap_phase_invalid_during_alloc)
$__internal_1_$__cuda_sm10x_tcgen05_guardrail_trap_phase_invalid_during_alloc:
[----:B------:R-:W-:Y:S05]  /*7fe0*/  BPT.TRAP 0x1 ;  /* 0x000000040000795c */ /* 0x000fea0000300000 */
[----:B------:R-:W-:-:S04]  /*7ff0*/  MOV R5, 0x0 ;  /* 0x0000000000057802 */ /* 0x000fc80000000f00 */
[----:B------:R-:W-:Y:S05]  /*8000*/  RET.REL.NODEC R4 `(_ZN7cutlass13device_kernelINS_4gemm6kernel13GemmUniversalIN4cute5tupleIJiiiiEEENS1_10collective13CollectiveMmaINS1_35MainloopSm100TmaUmmaWarpSpecializedILi3ELi2ELi4ENS5_IJNS4_1CILi2EEESB_NSA_ILi1EEEEEEEENS5_IJNSA_ILi64EEESF_SF_EEENS_6half_tENS5_IJlSC_lEEESH_SI_NS4_8TiledMMAINS4_8MMA_AtomIJNS4_20SM100_MMA_F16BF16_SSISH_SH_fLi64ELi64ELNS4_4UMMA5MajorE0ELSN_0ELNSM_7ScaleInE0ELSO_0EEEEEENS4_6LayoutINS5_IJSC_SC_SC_EEENS5_IJNSA_ILi0EEEST_ST_EEEEENS5_IJNS4_10UnderscoreESW_SW_EEEEENS4_23SM90_TMA_LOAD_MULTICASTENS4_14ComposedLayoutINS4_7SwizzleILi3ELi4ELi3EEENS4_18smem_ptr_flag_bitsILi16EEENSR_INS5_IJNSA_ILi8EEESF_EEENS5_IJSF_SC_EEEEEEEvNS4_8identityESZ_S19_vS1A_EENS_8epilogue10collective18CollectiveEpilogueINS1C_23Sm100TmaWarpSpecializedILi3ELi2ELi16ELb1ELb0EEEJSG_NS5_IJNSR_ISF_SC_EENSR_INSA_ILi32EEESC_EEEEESH_SI_SH_SI_NS1C_6fusion15FusionCallbacksIS1G_NS1L_17LinearCombinationISH_fSH_fLNS_15FloatRoundStyleE2EEESG_S1K_JEEENS4_5SM1004TMEM4LOAD26SM100_TMEM_LOAD_16dp256b4xENS4_13SM90_TMA_LOADENS10_INS11_ILi2ELi4ELi3EEES14_NSR_INS5_IJS15_S1I_EEENS5_IJS1I_SC_EEEEEEENS4_17SM75_U32x4_LDSM_NENS4_14SM90_TMA_STOREES20_NS4_17SM90_U32x4_STSM_NENS4_39AutoVectorizingCopyWithAssumedAlignmentILi128EEEEEEvvEEEEvNT_6ParamsE) ;  /* 0xffffff7c04fc7950 */ /* 0x000fea0003c3ffff */
        .weak           $__internal_2_$__cuda_sm10x_tcgen05_guardrail_trap_unallocated_columns_being_dealloced
        .type           $__internal_2_$__cuda_sm10x_tcgen05_guardrail_trap_unallocated_columns_being_dealloced,@function
        .size           $__internal_2_$__cuda_sm10x_tcgen05_guardrail_trap_unallocated_columns_being_dealloced,(.L_x_158 - $__internal_2_$__cuda_sm10x_tcgen05_guardrail_trap_unallocated_columns_being_dealloced)
$__internal_2_$__cuda_sm10x_tcgen05_guardrail_trap_unallocated_columns_being_dealloced:
[----:B------:R-:W-:Y:S05]  /*8010*/  BPT.TRAP 0x1 ;  /* 0x000000040000795c */ /* 0x000fea0000300000 */
[----:B------:R-:W-:-:S04]  /*8020*/  HFMA2 R3, -RZ, RZ, 0, 0 ;  /* 0x00000000ff037431 */ /* 0x000fc800000001ff */
[----:B------:R-:W-:Y:S05]  /*8030*/  RET.REL.NODEC R2 `(_ZN7cutlass13device_kernelINS_4gemm6kernel13GemmUniversalIN4cute5tupleIJiiiiEEENS1_10collective13CollectiveMmaINS1_35MainloopSm100TmaUmmaWarpSpecializedILi3ELi2ELi4ENS5_IJNS4_1CILi2EEESB_NSA_ILi1EEEEEEEENS5_IJNSA_ILi64EEESF_SF_EEENS_6half_tENS5_IJlSC_lEEESH_SI_NS4_8TiledMMAINS4_8MMA_AtomIJNS4_20SM100_MMA_F16BF16_SSISH_SH_fLi64ELi64ELNS4_4UMMA5MajorE0ELSN_0ELNSM_7ScaleInE0ELSO_0EEEEEENS4_6LayoutINS5_IJSC_SC_SC_EEENS5_IJNSA_ILi0EEEST_ST_EEEEENS5_IJNS4_10UnderscoreESW_SW_EEEEENS4_23SM90_TMA_LOAD_MULTICASTENS4_14ComposedLayoutINS4_7SwizzleILi3ELi4ELi3EEENS4_18smem_ptr_flag_bitsILi16EEENSR_INS5_IJNSA_ILi8EEESF_EEENS5_IJSF_SC_EEEEEEEvNS4_8identityESZ_S19_vS1A_EENS_8epilogue10collective18CollectiveEpilogueINS1C_23Sm100TmaWarpSpecializedILi3ELi2ELi16ELb1ELb0EEEJSG_NS5_IJNSR_ISF_SC_EENSR_INSA_ILi32EEESC_EEEEESH_SI_SH_SI_NS1C_6fusion15FusionCallbacksIS1G_NS1L_17LinearCombinationISH_fSH_fLNS_15FloatRoundStyleE2EEESG_S1K_JEEENS4_5SM1004TMEM4LOAD26SM100_TMEM_LOAD_16dp256b4xENS4_13SM90_TMA_LOADENS10_INS11_ILi2ELi4ELi3EEES14_NSR_INS5_IJS15_S1I_EEENS5_IJS1I_SC_EEEEEEENS4_17SM75_U32x4_LDSM_NENS4_14SM90_TMA_STOREES20_NS4_17SM90_U32x4_STSM_NENS4_39AutoVectorizingCopyWithAssumedAlignmentILi128EEEEEEvvEEEEvNT_6ParamsE) ;  /* 0xffffff7c02f07950 */ /* 0x000fea0003c3ffff */
.L_x_157:
[----:B------:R-:W-:-:S00]  /*8040*/  BRA `(.L_x_157) ;  /* 0xfffffffc00fc7947 */ /* 0x000fc0000383ffff */
[----:B------:R-:W-:-:S00]  /*8050*/  NOP ;  /* 0x0000000000007918 */ /* 0x000fc00000000000 */
        /* <DEDUP_REMOVED lines=10> */
.L_x_158:


//--------------------- .nv.global.init           --------------------------
	.section	.nv.global.init,"aw",@progbits
.nv.global.init:
	.type		$str$27,@object
	.size		$str$27,($str$28 - $str$27)
$str$27:
        /*0000*/ 	.byte	0x28, 0x61, 0x64, 0x64, 0x72, 0x65, 0x73, 0x73, 0x20, 0x26, 0x20, 0x6d, 0x61, 0x73, 0x6b, 0x29
        /*0010*/ 	.byte	0x20, 0x3d, 0x3d, 0x20, 0x30, 0x00
	.type		$str$28,@object
	.size		$str$28,($str$26 - $str$28)
$str$28:
        /*0016*/ 	.byte	0x2f, 0x74, 0x6d, 0x70, 0x2f, 0x63, 0x75, 0x74, 0x6c, 0x61, 0x73, 0x73, 0x5f, 0x73, 0x77, 0x65
        /*0026*/ 	.byte	0x65, 0x70, 0x5f, 0x73, 0x72, 0x63, 0x2f, 0x69, 0x6e, 0x63, 0x6c, 0x75, 0x64, 0x65, 0x2f, 0x63
        /*0036*/ 	.byte	0x75, 0x74, 0x65, 0x2f, 0x70, 0x6f, 0x69, 0x6e, 0x74, 0x65, 0x72, 0x5f, 0x66, 0x6c, 0x61, 0x67
        /*0046*/ 	.byte	0x67, 0x65, 0x64, 0x2e, 0x68, 0x70, 0x70, 0x00
	.type		$str$26,@object
	.size		$str$26,($str$25 - $str$26)
$str$26:
        /*004e*/ 	.byte	0x2f, 0x74, 0x6d, 0x70, 0x2f, 0x63, 0x75, 0x74, 0x6c, 0x61, 0x73, 0x73, 0x5f, 0x73, 0x77, 0x65
        /*005e*/ 	.byte	0x65, 0x70, 0x5f, 0x73, 0x72, 0x63, 0x2f, 0x69, 0x6e, 0x63, 0x6c, 0x75, 0x64, 0x65, 0x2f, 0x63
        /*006e*/ 	.byte	0x75, 0x74, 0x65, 0x2f, 0x61, 0x74, 0x6f, 0x6d, 0x2f, 0x63, 0x6f, 0x70, 0x79, 0x5f, 0x74, 0x72
        /*007e*/ 	.byte	0x61, 0x69, 0x74, 0x73, 0x5f, 0x73, 0x6d, 0x31, 0x30, 0x30, 0x2e, 0x68, 0x70, 0x70, 0x00
	.type		$str$25,@object
	.size		$str$25,(__unnamed_1 - $str$25)
$str$25:
        /*008d*/ 	.byte	0x28, 0x28, 0x75, 0x69, 0x6e, 0x74, 0x33, 0x32, 0x5f, 0x74, 0x28, 0x74, 0x68, 0x72, 0x65, 0x61
        /*009d*/ 	.byte	0x64, 0x49, 0x64, 0x78, 0x2e, 0x78, 0x29, 0x20, 0x2f, 0x20, 0x33, 0x32, 0x29, 0x20, 0x25, 0x20
        /*00ad*/ 	.byte	0x34, 0x29, 0x20, 0x3d, 0x3d, 0x20, 0x28, 0x28, 0x28, 0x74, 0x6d, 0x65, 0x6d, 0x5f, 0x61, 0x64
        /*00bd*/ 	.byte	0x64, 0x72, 0x20, 0x3e, 0x3e, 0x20, 0x31, 0x36, 0x29, 0x20, 0x2f, 0x20, 0x33, 0x32, 0x29, 0x20
        /*00cd*/ 	.byte	0x25, 0x20, 0x34, 0x29, 0x00
	.type		__unnamed_1,@object
	.size		__unnamed_1,(__unnamed_2 - __unnamed_1)
__unnamed_1:
        /*00d2*/ 	.byte	0x61, 0x75, 0x74, 0x6f, 0x20, 0x63, 0x75, 0x74, 0x65, 0x3a, 0x3a, 0x61, 0x73, 0x5f, 0x70, 0x6f
        /* <DEDUP_REMOVED lines=24> */
        /*0262*/ 	.byte	0x3e, 0x3e, 0x3e, 0x5d, 0x00
	.type		__unnamed_2,@object
	.size		__unnamed_2,(.L_2 - __unnamed_2)
__unnamed_2:
        /* <DEDUP_REMOVED lines=46> */
.L_2:


//--------------------- .nv.shared._ZN7cutlass13device_kernelINS_4gemm6kernel13GemmUniversalIN4cute5tupleIJiiiiEEENS1_10collective13CollectiveMmaINS1_35MainloopSm100TmaUmmaWarpSpecializedILi3ELi2ELi4ENS5_IJNS4_1CILi2EEESB_NSA_ILi1EEEEEEEENS5_IJNSA_ILi64EEESF_SF_EEENS_6half_tENS5_IJlSC_lEEESH_SI_NS4_8TiledMMAINS4_8MMA_AtomIJNS4_20SM100_MMA_F16BF16_SSISH_SH_fLi64ELi64ELNS4_4UMMA5MajorE0ELSN_0ELNSM_7ScaleInE0ELSO_0EEEEEENS4_6LayoutINS5_IJSC_SC_SC_EEENS5_IJNSA_ILi0EEEST_ST_EEEEENS5_IJNS4_10UnderscoreESW_SW_EEEEENS4_23SM90_TMA_LOAD_MULTICASTENS4_14ComposedLayoutINS4_7SwizzleILi3ELi4ELi3EEENS4_18smem_ptr_flag_bitsILi16EEENSR_INS5_IJNSA_ILi8EEESF_EEENS5_IJSF_SC_EEEEEEEvNS4_8identityESZ_S19_vS1A_EENS_8epilogue10collective18CollectiveEpilogueINS1C_23Sm100TmaWarpSpecializedILi3ELi2ELi16ELb1ELb0EEEJSG_NS5_IJNSR_ISF_SC_EENSR_INSA_ILi32EEESC_EEEEESH_SI_SH_SI_NS1C_6fusion15FusionCallbacksIS1G_NS1L_17LinearCombinationISH_fSH_fLNS_15FloatRoundStyleE2EEESG_S1K_JEEENS4_5SM1004TMEM4LOAD26SM100_TMEM_LOAD_16dp256b4xENS4_13SM90_TMA_LOADENS10_INS11_ILi2ELi4ELi3EEES14_NSR_INS5_IJS15_S1I_EEENS5_IJS1I_SC_EEEEEEENS4_17SM75_U32x4_LDSM_NENS4_14SM90_TMA_STOREES20_NS4_17SM90_U32x4_STSM_NENS4_39AutoVectorizingCopyWithAssumedAlignmentILi128EEEEEEvvEEEEvNT_6ParamsE --------------------------
	.section	.nv.shared._ZN7cutlass13device_kernelINS_4gemm6kernel13GemmUniversalIN4cute5tupleIJiiiiEEENS1_10collective13CollectiveMmaINS1_35MainloopSm100TmaUmmaWarpSpecializedILi3ELi2ELi4ENS5_IJNS4_1CILi2EEESB_NSA_ILi1EEEEEEEENS5_IJNSA_ILi64EEESF_SF_EEENS_6half_tENS5_IJlSC_lEEESH_SI_NS4_8TiledMMAINS4_8MMA_AtomIJNS4_20SM100_MMA_F16BF16_SSISH_SH_fLi64ELi64ELNS4_4UMMA5MajorE0ELSN_0ELNSM_7ScaleInE0ELSO_0EEEEEENS4_6LayoutINS5_IJSC_SC_SC_EEENS5_IJNSA_ILi0EEEST_ST_EEEEENS5_IJNS4_10UnderscoreESW_SW_EEEEENS4_23SM90_TMA_LOAD_MULTICASTENS4_14ComposedLayoutINS4_7SwizzleILi3ELi4ELi3EEENS4_18smem_ptr_flag_bitsILi16EEENSR_INS5_IJNSA_ILi8EEESF_EEENS5_IJSF_SC_EEEEEEEvNS4_8identityESZ_S19_vS1A_EENS_8epilogue10collective18CollectiveEpilogueINS1C_23Sm100TmaWarpSpecializedILi3ELi2ELi16ELb1ELb0EEEJSG_NS5_IJNSR_ISF_SC_EENSR_INSA_ILi32EEESC_EEEEESH_SI_SH_SI_NS1C_6fusion15FusionCallbacksIS1G_NS1L_17LinearCombinationISH_fSH_fLNS_15FloatRoundStyleE2EEESG_S1K_JEEENS4_5SM1004TMEM4LOAD26SM100_TMEM_LOAD_16dp256b4xENS4_13SM90_TMA_LOADENS10_INS11_ILi2ELi4ELi3EEES14_NSR_INS5_IJS15_S1I_EEENS5_IJS1I_SC_EEEEEEENS4_17SM75_U32x4_LDSM_NENS4_14SM90_TMA_STOREES20_NS4_17SM90_U32x4_STSM_NENS4_39AutoVectorizingCopyWithAssumedAlignmentILi128EEEEEEvvEEEEvNT_6ParamsE,"aw",@nobits
	.sectionflags	@""
	.align	16
	.zero		1024


//--------------------- .nv.shared.reserved.0     --------------------------
	.section	.nv.shared.reserved.0,"aw",@nobits
	.weak		__nv_reservedSMEM_offset_0_alias
	.size		__nv_reservedSMEM_offset_0_alias, 0, 64
	.other		__nv_reservedSMEM_offset_0_alias,@"STO_CUDA_RESERVED_SHARED STV_DEFAULT"
__nv_reservedSMEM_offset_0_alias:
	.zero		0
.nv.shared.reserved.0:
	.zero		64
	.weak		__nv_reservedSMEM_tcgen05_partition
	.type		__nv_reservedSMEM_tcgen05_partition,@object
	.size		__nv_reservedSMEM_tcgen05_partition,(.L_0 - __nv_reservedSMEM_tcgen05_partition)
__nv_reservedSMEM_tcgen05_partition:
	.zero		32
.L_0:


//--------------------- .nv.global                --------------------------
	.section	.nv.global,"aw",@nobits
.nv.global:
	.type		_ZN39_INTERNAL_9e0d4b8f_4_k_cu_29f32888_70674cute1_E,@object
	.size		_ZN39_INTERNAL_9e0d4b8f_4_k_cu_29f32888_70674cute1_E,(_ZN39_INTERNAL_9e0d4b8f_4_k_cu_29f32888_70674cuda3std3__45__cpo6cbeginE - _ZN39_INTERNAL_9e0d4b8f_4_k_cu_29f32888_70674cute1_E)
_ZN39_INTERNAL_9e0d4b8f_4_k_cu_29f32888_70674cute1_E:
	.zero		1
	.type		_ZN39_INTERNAL_9e0d4b8f_4_k_cu_29f32888_70674cuda3std3__45__cpo6cbeginE,@object
	.size		_ZN39_INTERNAL_9e0d4b8f_4_k_cu_29f32888_70674cuda3std3__45__cpo6cbeginE,(_ZN39_INTERNAL_9e0d4b8f_4_k_cu_29f32888_70674cuda3std3__48in_placeE - _ZN39_INTERNAL_9e0d4b8f_4_k_cu_29f32888_70674cuda3std3__45__cpo6cbeginE)
_ZN39_INTERNAL_9e0d4b8f_4_k_cu_29f32888_70674cuda3std3__45__cpo6cbeginE:
	.zero		1
	.type		_ZN39_INTERNAL_9e0d4b8f_4_k_cu_29f32888_70674cuda3std3__48in_placeE,@object
	.size		_ZN39_INTERNAL_9e0d4b8f_4_k_cu_29f32888_70674cuda3std3__48in_placeE,(_ZN39_INTERNAL_9e0d4b8f_4_k_cu_29f32888_70674cuda3std6ranges3__45__cpo9iter_moveE - _ZN39_INTERNAL_9e0d4b8f_4_k_cu_29f32888_70674cuda3std3__48in_placeE)
_ZN39_INTERNAL_9e0d4b8f_4_k_cu_29f32888_70674cuda3std3__48in_placeE:
	.zero		1
	.type		_ZN39_INTERNAL_9e0d4b8f_4_k_cu_29f32888_70674cuda3std6ranges3__45__cpo9iter_moveE,@object
	.size		_ZN39_INTERNAL_9e0d4b8f_4_k_cu_29f32888_70674cuda3std6ranges3__45__cpo9iter_moveE,(_ZN39_INTERNAL_9e0d4b8f_4_k_cu_29f32888_70674cuda3std3__45__cpo5beginE - _ZN39_INTERNAL_9e0d4b8f_4_k_cu_29f32888_70674cuda3std6ranges3__45__cpo9iter_moveE)
_ZN39_INTERNAL_9e0d4b8f_4_k_cu_29f32888_70674cuda3std6ranges3__45__cpo9iter_moveE:
	.zero		1
	.type		_ZN39_INTERNAL_9e0d4b8f_4_k_cu_29f32888_70674cuda3std3__45__cpo5beginE,@object
	.size		_ZN39_INTERNAL_9e0d4b8f_4_k_cu_29f32888_70674cuda3std3__45__cpo5beginE,(_ZN39_INTERNAL_9e0d4b8f_4_k_cu_29f32888_70674cuda3std3__441_GLOBAL__N__9e0d4b8f_4_k_cu_29f32888_70676ignoreE - _ZN39_INTERNAL_9e0d4b8f_4_k_cu_29f32888_70674cuda3std3__45__cpo5beginE)
_ZN39_INTERNAL_9e0d4b8f_4_k_cu_29f32888_70674cuda3std3__45__cpo5beginE:
	.zero		1
	.type		_ZN39_INTERNAL_9e0d4b8f_4_k_cu_29f32888_70674cuda3std3__441_GLOBAL__N__9e0d4b8f_4_k_cu_29f32888_70676ignoreE,@object
	.size		_ZN39_INTERNAL_9e0d4b8f_4_k_cu_29f32888_70674cuda3std3__441_GLOBAL__N__9e0d4b8f_4_k_cu_29f32888_70676ignoreE,(_ZN39_INTERNAL_9e0d4b8f_4_k_cu_29f32888_70674cute7productE - _ZN39_INTERNAL_9e0d4b8f_4_k_cu_29f32888_70674cuda3std3__441_GLOBAL__N__9e0d4b8f_4_k_cu_29f32888_70676ignoreE)
_ZN39_INTERNAL_9e0d4b8f_4_k_cu_29f32888_70674cuda3std3__441_GLOBAL__N__9e0d4b8f_4_k_cu_29f32888_70676ignoreE:
	.zero		1
	.type		_ZN39_INTERNAL_9e0d4b8f_4_k_cu_29f32888_70674cute7productE,@object
	.size		_ZN39_INTERNAL_9e0d4b8f_4_k_cu_29f32888_70674cute7productE,(_ZN39_INTERNAL_9e0d4b8f_4_k_cu_29f32888_70674cuda3std3__45__cpo3endE - _ZN39_INTERNAL_9e0d4b8f_4_k_cu_29f32888_70674cute7productE)
_ZN39_INTERNAL_9e0d4b8f_4_k_cu_29f32888_70674cute7productE:
	.zero		1
	.type		_ZN39_INTERNAL_9e0d4b8f_4_k_cu_29f32888_70674cuda3std3__45__cpo3endE,@object
	.size		_ZN39_INTERNAL_9e0d4b8f_4_k_cu_29f32888_70674cuda3std3__45__cpo3endE,(_ZN39_INTERNAL_9e0d4b8f_4_k_cu_29f32888_70674cuda3std3__419piecewise_constructE - _ZN39_INTERNAL_9e0d4b8f_4_k_cu_29f32888_70674cuda3std3__45__cpo3endE)
_ZN39_INTERNAL_9e0d4b8f_4_k_cu_29f32888_70674cuda3std3__45__cpo3endE:
	.zero		1
	.type		_ZN39_INTERNAL_9e0d4b8f_4_k_cu_29f32888_70674cuda3std3__419piecewise_constructE,@object
	.size		_ZN39_INTERNAL_9e0d4b8f_4_k_cu_29f32888_70674cuda3std3__419piecewise_constructE,(_ZN39_INTERNAL_9e0d4b8f_4_k_cu_29f32888_70674cuda3std3__45__cpo4cendE - _ZN39_INTERNAL_9e0d4b8f_4_k_cu_29f32888_70674cuda3std3__419piecewise_constructE)
_ZN39_INTERNAL_9e0d4b8f_4_k_cu_29f32888_70674cuda3std3__419piecewise_constructE:
	.zero		1
	.type		_ZN39_INTERNAL_9e0d4b8f_4_k_cu_29f32888_70674cuda3std3__45__cpo4cendE,@object
	.size		_ZN39_INTERNAL_9e0d4b8f_4_k_cu_29f32888_70674cuda3std3__45__cpo4cendE,(_ZN39_INTERNAL_9e0d4b8f_4_k_cu_29f32888_70674cuda3std6ranges3__45__cpo4swapE - _ZN39_INTERNAL_9e0d4b8f_4_k_cu_29f32888_70674cuda3std3__45__cpo4cendE)
_ZN39_INTERNAL_9e0d4b8f_4_k_cu_29f32888_70674cuda3std3__45__cpo4cendE:
	.zero		1
	.type		_ZN39_INTERNAL_9e0d4b8f_4_k_cu_29f32888_70674cuda3std6ranges3__45__cpo4swapE,@object
	.size		_ZN39_INTERNAL_9e0d4b8f_4_k_cu_29f32888_70674cuda3std6ranges3__45__cpo4swapE,(.L_10 - _ZN39_INTERNAL_9e0d4b8f_4_k_cu_29f32888_70674cuda3std6ranges3__45__cpo4swapE)
_ZN39_INTERNAL_9e0d4b8f_4_k_cu_29f32888_70674cuda3std6ranges3__45__cpo4swapE:
	.zero		1
.L_10:


//--------------------- .nv.constant0._ZN7cutlass13device_kernelINS_4gemm6kernel13GemmUniversalIN4cute5tupleIJiiiiEEENS1_10collective13CollectiveMmaINS1_35MainloopSm100TmaUmmaWarpSpecializedILi3ELi2ELi4ENS5_IJNS4_1CILi2EEESB_NSA_ILi1EEEEEEEENS5_IJNSA_ILi64EEESF_SF_EEENS_6half_tENS5_IJlSC_lEEESH_SI_NS4_8TiledMMAINS4_8MMA_AtomIJNS4_20SM100_MMA_F16BF16_SSISH_SH_fLi64ELi64ELNS4_4UMMA5MajorE0ELSN_0ELNSM_7ScaleInE0ELSO_0EEEEEENS4_6LayoutINS5_IJSC_SC_SC_EEENS5_IJNSA_ILi0EEEST_ST_EEEEENS5_IJNS4_10UnderscoreESW_SW_EEEEENS4_23SM90_TMA_LOAD_MULTICASTENS4_14ComposedLayoutINS4_7SwizzleILi3ELi4ELi3EEENS4_18smem_ptr_flag_bitsILi16EEENSR_INS5_IJNSA_ILi8EEESF_EEENS5_IJSF_SC_EEEEEEEvNS4_8identityESZ_S19_vS1A_EENS_8epilogue10collective18CollectiveEpilogueINS1C_23Sm100TmaWarpSpecializedILi3ELi2ELi16ELb1ELb0EEEJSG_NS5_IJNSR_ISF_SC_EENSR_INSA_ILi32EEESC_EEEEESH_SI_SH_SI_NS1C_6fusion15FusionCallbacksIS1G_NS1L_17LinearCombinationISH_fSH_fLNS_15FloatRoundStyleE2EEESG_S1K_JEEENS4_5SM1004TMEM4LOAD26SM100_TMEM_LOAD_16dp256b4xENS4_13SM90_TMA_LOADENS10_INS11_ILi2ELi4ELi3EEES14_NSR_INS5_IJS15_S1I_EEENS5_IJS1I_SC_EEEEEEENS4_17SM75_U32x4_LDSM_NENS4_14SM90_TMA_STOREES20_NS4_17SM90_U32x4_STSM_NENS4_39AutoVectorizingCopyWithAssumedAlignmentILi128EEEEEEvvEEEEvNT_6ParamsE --------------------------
	.section	.nv.constant0._ZN7cutlass13device_kernelINS_4gemm6kernel13GemmUniversalIN4cute5tupleIJiiiiEEENS1_10collective13CollectiveMmaINS1_35MainloopSm100TmaUmmaWarpSpecializedILi3ELi2ELi4ENS5_IJNS4_1CILi2EEESB_NSA_ILi1EEEEEEEENS5_IJNSA_ILi64EEESF_SF_EEENS_6half_tENS5_IJlSC_lEEESH_SI_NS4_8TiledMMAINS4_8MMA_AtomIJNS4_20SM100_MMA_F16BF16_SSISH_SH_fLi64ELi64ELNS4_4UMMA5MajorE0ELSN_0ELNSM_7ScaleInE0ELSO_0EEEEEENS4_6LayoutINS5_IJSC_SC_SC_EEENS5_IJNSA_ILi0EEEST_ST_EEEEENS5_IJNS4_10UnderscoreESW_SW_EEEEENS4_23SM90_TMA_LOAD_MULTICASTENS4_14ComposedLayoutINS4_7SwizzleILi3ELi4ELi3EEENS4_18smem_ptr_flag_bitsILi16EEENSR_INS5_IJNSA_ILi8EEESF_EEENS5_IJSF_SC_EEEEEEEvNS4_8identityESZ_S19_vS1A_EENS_8epilogue10collective18CollectiveEpilogueINS1C_23Sm100TmaWarpSpecializedILi3ELi2ELi16ELb1ELb0EEEJSG_NS5_IJNSR_ISF_SC_EENSR_INSA_ILi32EEESC_EEEEESH_SI_SH_SI_NS1C_6fusion15FusionCallbacksIS1G_NS1L_17LinearCombinationISH_fSH_fLNS_15FloatRoundStyleE2EEESG_S1K_JEEENS4_5SM1004TMEM4LOAD26SM100_TMEM_LOAD_16dp256b4xENS4_13SM90_TMA_LOADENS10_INS11_ILi2ELi4ELi3EEES14_NSR_INS5_IJS15_S1I_EEENS5_IJS1I_SC_EEEEEEENS4_17SM75_U32x4_LDSM_NENS4_14SM90_TMA_STOREES20_NS4_17SM90_U32x4_STSM_NENS4_39AutoVectorizingCopyWithAssumedAlignmentILi128EEEEEEvvEEEEvNT_6ParamsE,"a",@progbits
	.sectionflags	@""
	.align	4
.nv.constant0._ZN7cutlass13device_kernelINS_4gemm6kernel13GemmUniversalIN4cute5tupleIJiiiiEEENS1_10collective13CollectiveMmaINS1_35MainloopSm100TmaUmmaWarpSpecializedILi3ELi2ELi4ENS5_IJNS4_1CILi2EEESB_NSA_ILi1EEEEEEEENS5_IJNSA_ILi64EEESF_SF_EEENS_6half_tENS5_IJlSC_lEEESH_SI_NS4_8TiledMMAINS4_8MMA_AtomIJNS4_20SM100_MMA_F16BF16_SSISH_SH_fLi64ELi64ELNS4_4UMMA5MajorE0ELSN_0ELNSM_7ScaleInE0ELSO_0EEEEEENS4_6LayoutINS5_IJSC_SC_SC_EEENS5_IJNSA_ILi0EEEST_ST_EEEEENS5_IJNS4_10UnderscoreESW_SW_EEEEENS4_23SM90_TMA_LOAD_MULTICASTENS4_14ComposedLayoutINS4_7SwizzleILi3ELi4ELi3EEENS4_18smem_ptr_flag_bitsILi16EEENSR_INS5_IJNSA_ILi8EEESF_EEENS5_IJSF_SC_EEEEEEEvNS4_8identityESZ_S19_vS1A_EENS_8epilogue10collective18CollectiveEpilogueINS1C_23Sm100TmaWarpSpecializedILi3ELi2ELi16ELb1ELb0EEEJSG_NS5_IJNSR_ISF_SC_EENSR_INSA_ILi32EEESC_EEEEESH_SI_SH_SI_NS1C_6fusion15FusionCallbacksIS1G_NS1L_17LinearCombinationISH_fSH_fLNS_15FloatRoundStyleE2EEESG_S1K_JEEENS4_5SM1004TMEM4LOAD26SM100_TMEM_LOAD_16dp256b4xENS4_13SM90_TMA_LOADENS10_INS11_ILi2ELi4ELi3EEES14_NSR_INS5_IJS15_S1I_EEENS5_IJS1I_SC_EEEEEEENS4_17SM75_U32x4_LDSM_NENS4_14SM90_TMA_STOREES20_NS4_17SM90_U32x4_STSM_NENS4_39AutoVectorizingCopyWithAssumedAlignmentILi128EEEEEEvvEEEEvNT_6ParamsE:
	.zero		2944


//--------------------- SYMBOLS --------------------------

	.type		.nv.reservedSmem.offset0,@object
	.size		.nv.reservedSmem.offset0,0x4
	.type		.nv.reservedSmem.cap,@object
	.size		.nv.reservedSmem.cap,0x4
	.type		__assertfail,@function
